//
// Generated by NVIDIA NVVM Compiler
//
// Compiler Build ID: CL-36424714
// Cuda compilation tools, release 13.0, V13.0.88
// Based on NVVM 20.0.0
//

.version 9.0
.target sm_100
.address_size 64

	// .globl	_Z6Phase1Piii
// _ZZ6Phase1PiiiE10sharedDist has been demoted
// _ZZ6Phase2PiiiE11sharedPivot has been demoted
// _ZZ6Phase2PiiiE10sharedSelf has been demoted
// _ZZ6Phase3PiiiiE9sharedRow has been demoted
// _ZZ6Phase3PiiiiE9sharedCol has been demoted

.visible .entry _Z6Phase1Piii(
	.param .u64 .ptr .align 1 _Z6Phase1Piii_param_0,
	.param .u32 _Z6Phase1Piii_param_1,
	.param .u32 _Z6Phase1Piii_param_2
)
{
	.reg .pred 	%p<34>;
	.reg .b32 	%r<149>;
	.reg .b64 	%rd<5>;
	// demoted variable
	.shared .align 4 .b8 _ZZ6Phase1PiiiE10sharedDist[4096];
	ld.param.u64 	%rd2, [_Z6Phase1Piii_param_0];
	ld.param.u32 	%r41, [_Z6Phase1Piii_param_1];
	ld.param.u32 	%r40, [_Z6Phase1Piii_param_2];
	mov.u32 	%r1, %tid.y;
	shl.b32 	%r42, %r41, 5;
	add.s32 	%r2, %r42, %r1;
	mov.u32 	%r3, %tid.x;
	add.s32 	%r4, %r42, %r3;
	max.s32 	%r43, %r2, %r4;
	setp.ge.s32 	%p1, %r43, %r40;
	@%p1 bra 	$L__BB0_66;
	cvta.to.global.u64 	%rd3, %rd2;
	shl.b32 	%r44, %r1, 5;
	add.s32 	%r45, %r44, %r3;
	mad.lo.s32 	%r46, %r2, %r40, %r4;
	mul.wide.s32 	%rd4, %r46, 4;
	add.s64 	%rd1, %rd3, %rd4;
	ld.global.u32 	%r47, [%rd1];
	shl.b32 	%r48, %r45, 2;
	mov.u32 	%r49, _ZZ6Phase1PiiiE10sharedDist;
	add.s32 	%r5, %r49, %r48;
	st.shared.u32 	[%r5], %r47;
	bar.sync 	0;
	shl.b32 	%r50, %r1, 7;
	add.s32 	%r6, %r49, %r50;
	ld.shared.u32 	%r51, [%r6];
	shl.b32 	%r52, %r3, 2;
	add.s32 	%r7, %r49, %r52;
	ld.shared.u32 	%r53, [%r7];
	add.s32 	%r8, %r53, %r51;
	ld.shared.u32 	%r54, [%r5];
	setp.le.s32 	%p2, %r54, %r8;
	@%p2 bra 	$L__BB0_3;
	st.shared.u32 	[%r5], %r8;
$L__BB0_3:
	bar.sync 	0;
	ld.shared.u32 	%r55, [%r6+4];
	ld.shared.u32 	%r56, [%r7+128];
	add.s32 	%r9, %r56, %r55;
	ld.shared.u32 	%r57, [%r5];
	setp.le.s32 	%p3, %r57, %r9;
	@%p3 bra 	$L__BB0_5;
	st.shared.u32 	[%r5], %r9;
$L__BB0_5:
	bar.sync 	0;
	ld.shared.u32 	%r58, [%r6+8];
	ld.shared.u32 	%r59, [%r7+256];
	add.s32 	%r10, %r59, %r58;
	ld.shared.u32 	%r60, [%r5];
	setp.le.s32 	%p4, %r60, %r10;
	@%p4 bra 	$L__BB0_7;
	st.shared.u32 	[%r5], %r10;
$L__BB0_7:
	bar.sync 	0;
	ld.shared.u32 	%r61, [%r6+12];
	ld.shared.u32 	%r62, [%r7+384];
	add.s32 	%r11, %r62, %r61;
	ld.shared.u32 	%r63, [%r5];
	setp.le.s32 	%p5, %r63, %r11;
	@%p5 bra 	$L__BB0_9;
	st.shared.u32 	[%r5], %r11;
$L__BB0_9:
	bar.sync 	0;
	ld.shared.u32 	%r64, [%r6+16];
	ld.shared.u32 	%r65, [%r7+512];
	add.s32 	%r12, %r65, %r64;
	ld.shared.u32 	%r66, [%r5];
	setp.le.s32 	%p6, %r66, %r12;
	@%p6 bra 	$L__BB0_11;
	st.shared.u32 	[%r5], %r12;
$L__BB0_11:
	bar.sync 	0;
	ld.shared.u32 	%r67, [%r6+20];
	ld.shared.u32 	%r68, [%r7+640];
	add.s32 	%r13, %r68, %r67;
	ld.shared.u32 	%r69, [%r5];
	setp.le.s32 	%p7, %r69, %r13;
	@%p7 bra 	$L__BB0_13;
	st.shared.u32 	[%r5], %r13;
$L__BB0_13:
	bar.sync 	0;
	ld.shared.u32 	%r70, [%r6+24];
	ld.shared.u32 	%r71, [%r7+768];
	add.s32 	%r14, %r71, %r70;
	ld.shared.u32 	%r72, [%r5];
	setp.le.s32 	%p8, %r72, %r14;
	@%p8 bra 	$L__BB0_15;
	st.shared.u32 	[%r5], %r14;
$L__BB0_15:
	bar.sync 	0;
	ld.shared.u32 	%r73, [%r6+28];
	ld.shared.u32 	%r74, [%r7+896];
	add.s32 	%r15, %r74, %r73;
	ld.shared.u32 	%r75, [%r5];
	setp.le.s32 	%p9, %r75, %r15;
	@%p9 bra 	$L__BB0_17;
	st.shared.u32 	[%r5], %r15;
$L__BB0_17:
	bar.sync 	0;
	ld.shared.u32 	%r76, [%r6+32];
	ld.shared.u32 	%r77, [%r7+1024];
	add.s32 	%r16, %r77, %r76;
	ld.shared.u32 	%r78, [%r5];
	setp.le.s32 	%p10, %r78, %r16;
	@%p10 bra 	$L__BB0_19;
	st.shared.u32 	[%r5], %r16;
$L__BB0_19:
	bar.sync 	0;
	ld.shared.u32 	%r79, [%r6+36];
	ld.shared.u32 	%r80, [%r7+1152];
	add.s32 	%r17, %r80, %r79;
	ld.shared.u32 	%r81, [%r5];
	setp.le.s32 	%p11, %r81, %r17;
	@%p11 bra 	$L__BB0_21;
	st.shared.u32 	[%r5], %r17;
$L__BB0_21:
	bar.sync 	0;
	ld.shared.u32 	%r82, [%r6+40];
	ld.shared.u32 	%r83, [%r7+1280];
	add.s32 	%r18, %r83, %r82;
	ld.shared.u32 	%r84, [%r5];
	setp.le.s32 	%p12, %r84, %r18;
	@%p12 bra 	$L__BB0_23;
	st.shared.u32 	[%r5], %r18;
$L__BB0_23:
	bar.sync 	0;
	ld.shared.u32 	%r85, [%r6+44];
	ld.shared.u32 	%r86, [%r7+1408];
	add.s32 	%r19, %r86, %r85;
	ld.shared.u32 	%r87, [%r5];
	setp.le.s32 	%p13, %r87, %r19;
	@%p13 bra 	$L__BB0_25;
	st.shared.u32 	[%r5], %r19;
$L__BB0_25:
	bar.sync 	0;
	ld.shared.u32 	%r88, [%r6+48];
	ld.shared.u32 	%r89, [%r7+1536];
	add.s32 	%r20, %r89, %r88;
	ld.shared.u32 	%r90, [%r5];
	setp.le.s32 	%p14, %r90, %r20;
	@%p14 bra 	$L__BB0_27;
	st.shared.u32 	[%r5], %r20;
$L__BB0_27:
	bar.sync 	0;
	ld.shared.u32 	%r91, [%r6+52];
	ld.shared.u32 	%r92, [%r7+1664];
	add.s32 	%r21, %r92, %r91;
	ld.shared.u32 	%r93, [%r5];
	setp.le.s32 	%p15, %r93, %r21;
	@%p15 bra 	$L__BB0_29;
	st.shared.u32 	[%r5], %r21;
$L__BB0_29:
	bar.sync 	0;
	ld.shared.u32 	%r94, [%r6+56];
	ld.shared.u32 	%r95, [%r7+1792];
	add.s32 	%r22, %r95, %r94;
	ld.shared.u32 	%r96, [%r5];
	setp.le.s32 	%p16, %r96, %r22;
	@%p16 bra 	$L__BB0_31;
	st.shared.u32 	[%r5], %r22;
$L__BB0_31:
	bar.sync 	0;
	ld.shared.u32 	%r97, [%r6+60];
	ld.shared.u32 	%r98, [%r7+1920];
	add.s32 	%r23, %r98, %r97;
	ld.shared.u32 	%r99, [%r5];
	setp.le.s32 	%p17, %r99, %r23;
	@%p17 bra 	$L__BB0_33;
	st.shared.u32 	[%r5], %r23;
$L__BB0_33:
	bar.sync 	0;
	ld.shared.u32 	%r100, [%r6+64];
	ld.shared.u32 	%r101, [%r7+2048];
	add.s32 	%r24, %r101, %r100;
	ld.shared.u32 	%r102, [%r5];
	setp.le.s32 	%p18, %r102, %r24;
	@%p18 bra 	$L__BB0_35;
	st.shared.u32 	[%r5], %r24;
$L__BB0_35:
	bar.sync 	0;
	ld.shared.u32 	%r103, [%r6+68];
	ld.shared.u32 	%r104, [%r7+2176];
	add.s32 	%r25, %r104, %r103;
	ld.shared.u32 	%r105, [%r5];
	setp.le.s32 	%p19, %r105, %r25;
	@%p19 bra 	$L__BB0_37;
	st.shared.u32 	[%r5], %r25;
$L__BB0_37:
	bar.sync 	0;
	ld.shared.u32 	%r106, [%r6+72];
	ld.shared.u32 	%r107, [%r7+2304];
	add.s32 	%r26, %r107, %r106;
	ld.shared.u32 	%r108, [%r5];
	setp.le.s32 	%p20, %r108, %r26;
	@%p20 bra 	$L__BB0_39;
	st.shared.u32 	[%r5], %r26;
$L__BB0_39:
	bar.sync 	0;
	ld.shared.u32 	%r109, [%r6+76];
	ld.shared.u32 	%r110, [%r7+2432];
	add.s32 	%r27, %r110, %r109;
	ld.shared.u32 	%r111, [%r5];
	setp.le.s32 	%p21, %r111, %r27;
	@%p21 bra 	$L__BB0_41;
	st.shared.u32 	[%r5], %r27;
$L__BB0_41:
	bar.sync 	0;
	ld.shared.u32 	%r112, [%r6+80];
	ld.shared.u32 	%r113, [%r7+2560];
	add.s32 	%r28, %r113, %r112;
	ld.shared.u32 	%r114, [%r5];
	setp.le.s32 	%p22, %r114, %r28;
	@%p22 bra 	$L__BB0_43;
	st.shared.u32 	[%r5], %r28;
$L__BB0_43:
	bar.sync 	0;
	ld.shared.u32 	%r115, [%r6+84];
	ld.shared.u32 	%r116, [%r7+2688];
	add.s32 	%r29, %r116, %r115;
	ld.shared.u32 	%r117, [%r5];
	setp.le.s32 	%p23, %r117, %r29;
	@%p23 bra 	$L__BB0_45;
	st.shared.u32 	[%r5], %r29;
$L__BB0_45:
	bar.sync 	0;
	ld.shared.u32 	%r118, [%r6+88];
	ld.shared.u32 	%r119, [%r7+2816];
	add.s32 	%r30, %r119, %r118;
	ld.shared.u32 	%r120, [%r5];
	setp.le.s32 	%p24, %r120, %r30;
	@%p24 bra 	$L__BB0_47;
	st.shared.u32 	[%r5], %r30;
$L__BB0_47:
	bar.sync 	0;
	ld.shared.u32 	%r121, [%r6+92];
	ld.shared.u32 	%r122, [%r7+2944];
	add.s32 	%r31, %r122, %r121;
	ld.shared.u32 	%r123, [%r5];
	setp.le.s32 	%p25, %r123, %r31;
	@%p25 bra 	$L__BB0_49;
	st.shared.u32 	[%r5], %r31;
$L__BB0_49:
	bar.sync 	0;
	ld.shared.u32 	%r124, [%r6+96];
	ld.shared.u32 	%r125, [%r7+3072];
	add.s32 	%r32, %r125, %r124;
	ld.shared.u32 	%r126, [%r5];
	setp.le.s32 	%p26, %r126, %r32;
	@%p26 bra 	$L__BB0_51;
	st.shared.u32 	[%r5], %r32;
$L__BB0_51:
	bar.sync 	0;
	ld.shared.u32 	%r127, [%r6+100];
	ld.shared.u32 	%r128, [%r7+3200];
	add.s32 	%r33, %r128, %r127;
	ld.shared.u32 	%r129, [%r5];
	setp.le.s32 	%p27, %r129, %r33;
	@%p27 bra 	$L__BB0_53;
	st.shared.u32 	[%r5], %r33;
$L__BB0_53:
	bar.sync 	0;
	ld.shared.u32 	%r130, [%r6+104];
	ld.shared.u32 	%r131, [%r7+3328];
	add.s32 	%r34, %r131, %r130;
	ld.shared.u32 	%r132, [%r5];
	setp.le.s32 	%p28, %r132, %r34;
	@%p28 bra 	$L__BB0_55;
	st.shared.u32 	[%r5], %r34;
$L__BB0_55:
	bar.sync 	0;
	ld.shared.u32 	%r133, [%r6+108];
	ld.shared.u32 	%r134, [%r7+3456];
	add.s32 	%r35, %r134, %r133;
	ld.shared.u32 	%r135, [%r5];
	setp.le.s32 	%p29, %r135, %r35;
	@%p29 bra 	$L__BB0_57;
	st.shared.u32 	[%r5], %r35;
$L__BB0_57:
	bar.sync 	0;
	ld.shared.u32 	%r136, [%r6+112];
	ld.shared.u32 	%r137, [%r7+3584];
	add.s32 	%r36, %r137, %r136;
	ld.shared.u32 	%r138, [%r5];
	setp.le.s32 	%p30, %r138, %r36;
	@%p30 bra 	$L__BB0_59;
	st.shared.u32 	[%r5], %r36;
$L__BB0_59:
	bar.sync 	0;
	ld.shared.u32 	%r139, [%r6+116];
	ld.shared.u32 	%r140, [%r7+3712];
	add.s32 	%r37, %r140, %r139;
	ld.shared.u32 	%r141, [%r5];
	setp.le.s32 	%p31, %r141, %r37;
	@%p31 bra 	$L__BB0_61;
	st.shared.u32 	[%r5], %r37;
$L__BB0_61:
	bar.sync 	0;
	ld.shared.u32 	%r142, [%r6+120];
	ld.shared.u32 	%r143, [%r7+3840];
	add.s32 	%r38, %r143, %r142;
	ld.shared.u32 	%r144, [%r5];
	setp.le.s32 	%p32, %r144, %r38;
	@%p32 bra 	$L__BB0_63;
	st.shared.u32 	[%r5], %r38;
$L__BB0_63:
	bar.sync 	0;
	ld.shared.u32 	%r145, [%r6+124];
	ld.shared.u32 	%r146, [%r7+3968];
	add.s32 	%r39, %r146, %r145;
	ld.shared.u32 	%r147, [%r5];
	setp.le.s32 	%p33, %r147, %r39;
	@%p33 bra 	$L__BB0_65;
	st.shared.u32 	[%r5], %r39;
$L__BB0_65:
	bar.sync 	0;
	ld.shared.u32 	%r148, [%r5];
	st.global.u32 	[%rd1], %r148;
	bar.sync 	0;
$L__BB0_66:
	ret;

}
	// .globl	_Z6Phase2Piii
.visible .entry _Z6Phase2Piii(
	.param .u64 .ptr .align 1 _Z6Phase2Piii_param_0,
	.param .u32 _Z6Phase2Piii_param_1,
	.param .u32 _Z6Phase2Piii_param_2
)
{
	.reg .pred 	%p<69>;
	.reg .b32 	%r<359>;
	.reg .b64 	%rd<7>;
	// demoted variable
	.shared .align 4 .b8 _ZZ6Phase2PiiiE11sharedPivot[4096];
	// demoted variable
	.shared .align 4 .b8 _ZZ6Phase2PiiiE10sharedSelf[4096];
	ld.param.u64 	%rd2, [_Z6Phase2Piii_param_0];
	ld.param.u32 	%r143, [_Z6Phase2Piii_param_1];
	ld.param.u32 	%r144, [_Z6Phase2Piii_param_2];
	mov.u32 	%r1, %ctaid.y;
	setp.eq.s32 	%p1, %r1, %r143;
	@%p1 bra 	$L__BB1_132;
	mov.u32 	%r2, %tid.y;
	shl.b32 	%r145, %r1, 5;
	add.s32 	%r146, %r145, %r2;
	mov.u32 	%r3, %tid.x;
	add.s32 	%r147, %r145, %r3;
	shl.b32 	%r148, %r143, 5;
	add.s32 	%r4, %r148, %r2;
	add.s32 	%r5, %r148, %r3;
	mov.u32 	%r6, %ctaid.x;
	setp.eq.s32 	%p2, %r6, 0;
	selp.b32 	%r7, %r4, %r146, %p2;
	selp.b32 	%r149, %r147, %r5, %p2;
	max.s32 	%r150, %r7, %r149;
	setp.ge.s32 	%p3, %r150, %r144;
	@%p3 bra 	$L__BB1_132;
	cvta.to.global.u64 	%rd3, %rd2;
	setp.eq.s32 	%p4, %r6, 0;
	shl.b32 	%r9, %r2, 5;
	add.s32 	%r151, %r9, %r3;
	mad.lo.s32 	%r152, %r7, %r144, %r149;
	mad.lo.s32 	%r153, %r4, %r144, %r5;
	mul.wide.s32 	%rd4, %r153, 4;
	add.s64 	%rd5, %rd3, %rd4;
	ld.global.u32 	%r154, [%rd5];
	shl.b32 	%r155, %r151, 2;
	mov.u32 	%r156, _ZZ6Phase2PiiiE11sharedPivot;
	add.s32 	%r157, %r156, %r155;
	st.shared.u32 	[%r157], %r154;
	mul.wide.s32 	%rd6, %r152, 4;
	add.s64 	%rd1, %rd3, %rd6;
	ld.global.u32 	%r158, [%rd1];
	mov.u32 	%r159, _ZZ6Phase2PiiiE10sharedSelf;
	add.s32 	%r10, %r159, %r155;
	st.shared.u32 	[%r10], %r158;
	bar.sync 	0;
	@%p4 bra 	$L__BB1_67;
	ld.shared.u32 	%r329, [%r10];
	shl.b32 	%r160, %r9, 2;
	add.s32 	%r12, %r159, %r160;
	ld.shared.u32 	%r162, [%r12];
	shl.b32 	%r163, %r3, 2;
	add.s32 	%r13, %r156, %r163;
	ld.shared.u32 	%r165, [%r13];
	add.s32 	%r14, %r165, %r162;
	setp.gt.s32 	%p5, %r329, %r14;
	@%p5 bra 	$L__BB1_4;
	bra.uni 	$L__BB1_5;
$L__BB1_4:
	st.shared.u32 	[%r10], %r14;
	mov.u32 	%r329, %r14;
$L__BB1_5:
	ld.shared.u32 	%r166, [%r12+4];
	ld.shared.u32 	%r167, [%r13+128];
	add.s32 	%r82, %r167, %r166;
	setp.le.s32 	%p6, %r329, %r82;
	@%p6 bra 	$L__BB1_7;
	st.shared.u32 	[%r10], %r82;
	mov.u32 	%r329, %r82;
$L__BB1_7:
	ld.shared.u32 	%r168, [%r12+8];
	ld.shared.u32 	%r169, [%r13+256];
	add.s32 	%r84, %r169, %r168;
	setp.le.s32 	%p7, %r329, %r84;
	@%p7 bra 	$L__BB1_9;
	st.shared.u32 	[%r10], %r84;
	mov.u32 	%r329, %r84;
$L__BB1_9:
	ld.shared.u32 	%r170, [%r12+12];
	ld.shared.u32 	%r171, [%r13+384];
	add.s32 	%r86, %r171, %r170;
	setp.le.s32 	%p8, %r329, %r86;
	@%p8 bra 	$L__BB1_11;
	st.shared.u32 	[%r10], %r86;
	mov.u32 	%r329, %r86;
$L__BB1_11:
	ld.shared.u32 	%r172, [%r12+16];
	ld.shared.u32 	%r173, [%r13+512];
	add.s32 	%r88, %r173, %r172;
	setp.le.s32 	%p9, %r329, %r88;
	@%p9 bra 	$L__BB1_13;
	st.shared.u32 	[%r10], %r88;
	mov.u32 	%r329, %r88;
$L__BB1_13:
	ld.shared.u32 	%r174, [%r12+20];
	ld.shared.u32 	%r175, [%r13+640];
	add.s32 	%r90, %r175, %r174;
	setp.le.s32 	%p10, %r329, %r90;
	@%p10 bra 	$L__BB1_15;
	st.shared.u32 	[%r10], %r90;
	mov.u32 	%r329, %r90;
$L__BB1_15:
	ld.shared.u32 	%r176, [%r12+24];
	ld.shared.u32 	%r177, [%r13+768];
	add.s32 	%r92, %r177, %r176;
	setp.le.s32 	%p11, %r329, %r92;
	@%p11 bra 	$L__BB1_17;
	st.shared.u32 	[%r10], %r92;
	mov.u32 	%r329, %r92;
$L__BB1_17:
	ld.shared.u32 	%r178, [%r12+28];
	ld.shared.u32 	%r179, [%r13+896];
	add.s32 	%r94, %r179, %r178;
	setp.le.s32 	%p12, %r329, %r94;
	@%p12 bra 	$L__BB1_19;
	st.shared.u32 	[%r10], %r94;
	mov.u32 	%r329, %r94;
$L__BB1_19:
	ld.shared.u32 	%r180, [%r12+32];
	ld.shared.u32 	%r181, [%r13+1024];
	add.s32 	%r96, %r181, %r180;
	setp.le.s32 	%p13, %r329, %r96;
	@%p13 bra 	$L__BB1_21;
	st.shared.u32 	[%r10], %r96;
	mov.u32 	%r329, %r96;
$L__BB1_21:
	ld.shared.u32 	%r182, [%r12+36];
	ld.shared.u32 	%r183, [%r13+1152];
	add.s32 	%r98, %r183, %r182;
	setp.le.s32 	%p14, %r329, %r98;
	@%p14 bra 	$L__BB1_23;
	st.shared.u32 	[%r10], %r98;
	mov.u32 	%r329, %r98;
$L__BB1_23:
	ld.shared.u32 	%r184, [%r12+40];
	ld.shared.u32 	%r185, [%r13+1280];
	add.s32 	%r100, %r185, %r184;
	setp.le.s32 	%p15, %r329, %r100;
	@%p15 bra 	$L__BB1_25;
	st.shared.u32 	[%r10], %r100;
	mov.u32 	%r329, %r100;
$L__BB1_25:
	ld.shared.u32 	%r186, [%r12+44];
	ld.shared.u32 	%r187, [%r13+1408];
	add.s32 	%r102, %r187, %r186;
	setp.le.s32 	%p16, %r329, %r102;
	@%p16 bra 	$L__BB1_27;
	st.shared.u32 	[%r10], %r102;
	mov.u32 	%r329, %r102;
$L__BB1_27:
	ld.shared.u32 	%r188, [%r12+48];
	ld.shared.u32 	%r189, [%r13+1536];
	add.s32 	%r104, %r189, %r188;
	setp.le.s32 	%p17, %r329, %r104;
	@%p17 bra 	$L__BB1_29;
	st.shared.u32 	[%r10], %r104;
	mov.u32 	%r329, %r104;
$L__BB1_29:
	ld.shared.u32 	%r190, [%r12+52];
	ld.shared.u32 	%r191, [%r13+1664];
	add.s32 	%r106, %r191, %r190;
	setp.le.s32 	%p18, %r329, %r106;
	@%p18 bra 	$L__BB1_31;
	st.shared.u32 	[%r10], %r106;
	mov.u32 	%r329, %r106;
$L__BB1_31:
	ld.shared.u32 	%r192, [%r12+56];
	ld.shared.u32 	%r193, [%r13+1792];
	add.s32 	%r108, %r193, %r192;
	setp.le.s32 	%p19, %r329, %r108;
	@%p19 bra 	$L__BB1_33;
	st.shared.u32 	[%r10], %r108;
	mov.u32 	%r329, %r108;
$L__BB1_33:
	ld.shared.u32 	%r194, [%r12+60];
	ld.shared.u32 	%r195, [%r13+1920];
	add.s32 	%r110, %r195, %r194;
	setp.le.s32 	%p20, %r329, %r110;
	@%p20 bra 	$L__BB1_35;
	st.shared.u32 	[%r10], %r110;
	mov.u32 	%r329, %r110;
$L__BB1_35:
	ld.shared.u32 	%r196, [%r12+64];
	ld.shared.u32 	%r197, [%r13+2048];
	add.s32 	%r112, %r197, %r196;
	setp.le.s32 	%p21, %r329, %r112;
	@%p21 bra 	$L__BB1_37;
	st.shared.u32 	[%r10], %r112;
	mov.u32 	%r329, %r112;
$L__BB1_37:
	ld.shared.u32 	%r198, [%r12+68];
	ld.shared.u32 	%r199, [%r13+2176];
	add.s32 	%r114, %r199, %r198;
	setp.le.s32 	%p22, %r329, %r114;
	@%p22 bra 	$L__BB1_39;
	st.shared.u32 	[%r10], %r114;
	mov.u32 	%r329, %r114;
$L__BB1_39:
	ld.shared.u32 	%r200, [%r12+72];
	ld.shared.u32 	%r201, [%r13+2304];
	add.s32 	%r116, %r201, %r200;
	setp.le.s32 	%p23, %r329, %r116;
	@%p23 bra 	$L__BB1_41;
	st.shared.u32 	[%r10], %r116;
	mov.u32 	%r329, %r116;
$L__BB1_41:
	ld.shared.u32 	%r202, [%r12+76];
	ld.shared.u32 	%r203, [%r13+2432];
	add.s32 	%r118, %r203, %r202;
	setp.le.s32 	%p24, %r329, %r118;
	@%p24 bra 	$L__BB1_43;
	st.shared.u32 	[%r10], %r118;
	mov.u32 	%r329, %r118;
$L__BB1_43:
	ld.shared.u32 	%r204, [%r12+80];
	ld.shared.u32 	%r205, [%r13+2560];
	add.s32 	%r120, %r205, %r204;
	setp.le.s32 	%p25, %r329, %r120;
	@%p25 bra 	$L__BB1_45;
	st.shared.u32 	[%r10], %r120;
	mov.u32 	%r329, %r120;
$L__BB1_45:
	ld.shared.u32 	%r206, [%r12+84];
	ld.shared.u32 	%r207, [%r13+2688];
	add.s32 	%r122, %r207, %r206;
	setp.le.s32 	%p26, %r329, %r122;
	@%p26 bra 	$L__BB1_47;
	st.shared.u32 	[%r10], %r122;
	mov.u32 	%r329, %r122;
$L__BB1_47:
	ld.shared.u32 	%r208, [%r12+88];
	ld.shared.u32 	%r209, [%r13+2816];
	add.s32 	%r124, %r209, %r208;
	setp.le.s32 	%p27, %r329, %r124;
	@%p27 bra 	$L__BB1_49;
	st.shared.u32 	[%r10], %r124;
	mov.u32 	%r329, %r124;
$L__BB1_49:
	ld.shared.u32 	%r210, [%r12+92];
	ld.shared.u32 	%r211, [%r13+2944];
	add.s32 	%r126, %r211, %r210;
	setp.le.s32 	%p28, %r329, %r126;
	@%p28 bra 	$L__BB1_51;
	st.shared.u32 	[%r10], %r126;
	mov.u32 	%r329, %r126;
$L__BB1_51:
	ld.shared.u32 	%r212, [%r12+96];
	ld.shared.u32 	%r213, [%r13+3072];
	add.s32 	%r128, %r213, %r212;
	setp.le.s32 	%p29, %r329, %r128;
	@%p29 bra 	$L__BB1_53;
	st.shared.u32 	[%r10], %r128;
	mov.u32 	%r329, %r128;
$L__BB1_53:
	ld.shared.u32 	%r214, [%r12+100];
	ld.shared.u32 	%r215, [%r13+3200];
	add.s32 	%r130, %r215, %r214;
	setp.le.s32 	%p30, %r329, %r130;
	@%p30 bra 	$L__BB1_55;
	st.shared.u32 	[%r10], %r130;
	mov.u32 	%r329, %r130;
$L__BB1_55:
	ld.shared.u32 	%r216, [%r12+104];
	ld.shared.u32 	%r217, [%r13+3328];
	add.s32 	%r132, %r217, %r216;
	setp.le.s32 	%p31, %r329, %r132;
	@%p31 bra 	$L__BB1_57;
	st.shared.u32 	[%r10], %r132;
	mov.u32 	%r329, %r132;
$L__BB1_57:
	ld.shared.u32 	%r218, [%r12+108];
	ld.shared.u32 	%r219, [%r13+3456];
	add.s32 	%r134, %r219, %r218;
	setp.le.s32 	%p32, %r329, %r134;
	@%p32 bra 	$L__BB1_59;
	st.shared.u32 	[%r10], %r134;
	mov.u32 	%r329, %r134;
$L__BB1_59:
	ld.shared.u32 	%r220, [%r12+112];
	ld.shared.u32 	%r221, [%r13+3584];
	add.s32 	%r136, %r221, %r220;
	setp.le.s32 	%p33, %r329, %r136;
	@%p33 bra 	$L__BB1_61;
	st.shared.u32 	[%r10], %r136;
	mov.u32 	%r329, %r136;
$L__BB1_61:
	ld.shared.u32 	%r222, [%r12+116];
	ld.shared.u32 	%r223, [%r13+3712];
	add.s32 	%r138, %r223, %r222;
	setp.le.s32 	%p34, %r329, %r138;
	@%p34 bra 	$L__BB1_63;
	st.shared.u32 	[%r10], %r138;
	mov.u32 	%r329, %r138;
$L__BB1_63:
	ld.shared.u32 	%r224, [%r12+120];
	ld.shared.u32 	%r225, [%r13+3840];
	add.s32 	%r140, %r225, %r224;
	setp.le.s32 	%p35, %r329, %r140;
	@%p35 bra 	$L__BB1_65;
	st.shared.u32 	[%r10], %r140;
	mov.u32 	%r329, %r140;
$L__BB1_65:
	ld.shared.u32 	%r226, [%r12+124];
	ld.shared.u32 	%r227, [%r13+3968];
	add.s32 	%r142, %r227, %r226;
	setp.le.s32 	%p36, %r329, %r142;
	@%p36 bra 	$L__BB1_131;
	st.shared.u32 	[%r10], %r142;
	bra.uni 	$L__BB1_131;
$L__BB1_67:
	ld.shared.u32 	%r298, [%r10];
	shl.b32 	%r228, %r9, 2;
	add.s32 	%r16, %r156, %r228;
	ld.shared.u32 	%r230, [%r16];
	shl.b32 	%r231, %r3, 2;
	add.s32 	%r17, %r159, %r231;
	ld.shared.u32 	%r233, [%r17];
	add.s32 	%r18, %r233, %r230;
	setp.le.s32 	%p37, %r298, %r18;
	@%p37 bra 	$L__BB1_69;
	st.shared.u32 	[%r10], %r18;
	mov.u32 	%r298, %r18;
$L__BB1_69:
	ld.shared.u32 	%r234, [%r16+4];
	ld.shared.u32 	%r235, [%r17+128];
	add.s32 	%r20, %r235, %r234;
	setp.le.s32 	%p38, %r298, %r20;
	@%p38 bra 	$L__BB1_71;
	st.shared.u32 	[%r10], %r20;
	mov.u32 	%r298, %r20;
$L__BB1_71:
	ld.shared.u32 	%r236, [%r16+8];
	ld.shared.u32 	%r237, [%r17+256];
	add.s32 	%r22, %r237, %r236;
	setp.le.s32 	%p39, %r298, %r22;
	@%p39 bra 	$L__BB1_73;
	st.shared.u32 	[%r10], %r22;
	mov.u32 	%r298, %r22;
$L__BB1_73:
	ld.shared.u32 	%r238, [%r16+12];
	ld.shared.u32 	%r239, [%r17+384];
	add.s32 	%r24, %r239, %r238;
	setp.le.s32 	%p40, %r298, %r24;
	@%p40 bra 	$L__BB1_75;
	st.shared.u32 	[%r10], %r24;
	mov.u32 	%r298, %r24;
$L__BB1_75:
	ld.shared.u32 	%r240, [%r16+16];
	ld.shared.u32 	%r241, [%r17+512];
	add.s32 	%r26, %r241, %r240;
	setp.le.s32 	%p41, %r298, %r26;
	@%p41 bra 	$L__BB1_77;
	st.shared.u32 	[%r10], %r26;
	mov.u32 	%r298, %r26;
$L__BB1_77:
	ld.shared.u32 	%r242, [%r16+20];
	ld.shared.u32 	%r243, [%r17+640];
	add.s32 	%r28, %r243, %r242;
	setp.le.s32 	%p42, %r298, %r28;
	@%p42 bra 	$L__BB1_79;
	st.shared.u32 	[%r10], %r28;
	mov.u32 	%r298, %r28;
$L__BB1_79:
	ld.shared.u32 	%r244, [%r16+24];
	ld.shared.u32 	%r245, [%r17+768];
	add.s32 	%r30, %r245, %r244;
	setp.le.s32 	%p43, %r298, %r30;
	@%p43 bra 	$L__BB1_81;
	st.shared.u32 	[%r10], %r30;
	mov.u32 	%r298, %r30;
$L__BB1_81:
	ld.shared.u32 	%r246, [%r16+28];
	ld.shared.u32 	%r247, [%r17+896];
	add.s32 	%r32, %r247, %r246;
	setp.le.s32 	%p44, %r298, %r32;
	@%p44 bra 	$L__BB1_83;
	st.shared.u32 	[%r10], %r32;
	mov.u32 	%r298, %r32;
$L__BB1_83:
	ld.shared.u32 	%r248, [%r16+32];
	ld.shared.u32 	%r249, [%r17+1024];
	add.s32 	%r34, %r249, %r248;
	setp.le.s32 	%p45, %r298, %r34;
	@%p45 bra 	$L__BB1_85;
	st.shared.u32 	[%r10], %r34;
	mov.u32 	%r298, %r34;
$L__BB1_85:
	ld.shared.u32 	%r250, [%r16+36];
	ld.shared.u32 	%r251, [%r17+1152];
	add.s32 	%r36, %r251, %r250;
	setp.le.s32 	%p46, %r298, %r36;
	@%p46 bra 	$L__BB1_87;
	st.shared.u32 	[%r10], %r36;
	mov.u32 	%r298, %r36;
$L__BB1_87:
	ld.shared.u32 	%r252, [%r16+40];
	ld.shared.u32 	%r253, [%r17+1280];
	add.s32 	%r38, %r253, %r252;
	setp.le.s32 	%p47, %r298, %r38;
	@%p47 bra 	$L__BB1_89;
	st.shared.u32 	[%r10], %r38;
	mov.u32 	%r298, %r38;
$L__BB1_89:
	ld.shared.u32 	%r254, [%r16+44];
	ld.shared.u32 	%r255, [%r17+1408];
	add.s32 	%r40, %r255, %r254;
	setp.le.s32 	%p48, %r298, %r40;
	@%p48 bra 	$L__BB1_91;
	st.shared.u32 	[%r10], %r40;
	mov.u32 	%r298, %r40;
$L__BB1_91:
	ld.shared.u32 	%r256, [%r16+48];
	ld.shared.u32 	%r257, [%r17+1536];
	add.s32 	%r42, %r257, %r256;
	setp.le.s32 	%p49, %r298, %r42;
	@%p49 bra 	$L__BB1_93;
	st.shared.u32 	[%r10], %r42;
	mov.u32 	%r298, %r42;
$L__BB1_93:
	ld.shared.u32 	%r258, [%r16+52];
	ld.shared.u32 	%r259, [%r17+1664];
	add.s32 	%r44, %r259, %r258;
	setp.le.s32 	%p50, %r298, %r44;
	@%p50 bra 	$L__BB1_95;
	st.shared.u32 	[%r10], %r44;
	mov.u32 	%r298, %r44;
$L__BB1_95:
	ld.shared.u32 	%r260, [%r16+56];
	ld.shared.u32 	%r261, [%r17+1792];
	add.s32 	%r46, %r261, %r260;
	setp.le.s32 	%p51, %r298, %r46;
	@%p51 bra 	$L__BB1_97;
	st.shared.u32 	[%r10], %r46;
	mov.u32 	%r298, %r46;
$L__BB1_97:
	ld.shared.u32 	%r262, [%r16+60];
	ld.shared.u32 	%r263, [%r17+1920];
	add.s32 	%r48, %r263, %r262;
	setp.le.s32 	%p52, %r298, %r48;
	@%p52 bra 	$L__BB1_99;
	st.shared.u32 	[%r10], %r48;
	mov.u32 	%r298, %r48;
$L__BB1_99:
	ld.shared.u32 	%r264, [%r16+64];
	ld.shared.u32 	%r265, [%r17+2048];
	add.s32 	%r50, %r265, %r264;
	setp.le.s32 	%p53, %r298, %r50;
	@%p53 bra 	$L__BB1_101;
	st.shared.u32 	[%r10], %r50;
	mov.u32 	%r298, %r50;
$L__BB1_101:
	ld.shared.u32 	%r266, [%r16+68];
	ld.shared.u32 	%r267, [%r17+2176];
	add.s32 	%r52, %r267, %r266;
	setp.le.s32 	%p54, %r298, %r52;
	@%p54 bra 	$L__BB1_103;
	st.shared.u32 	[%r10], %r52;
	mov.u32 	%r298, %r52;
$L__BB1_103:
	ld.shared.u32 	%r268, [%r16+72];
	ld.shared.u32 	%r269, [%r17+2304];
	add.s32 	%r54, %r269, %r268;
	setp.le.s32 	%p55, %r298, %r54;
	@%p55 bra 	$L__BB1_105;
	st.shared.u32 	[%r10], %r54;
	mov.u32 	%r298, %r54;
$L__BB1_105:
	ld.shared.u32 	%r270, [%r16+76];
	ld.shared.u32 	%r271, [%r17+2432];
	add.s32 	%r56, %r271, %r270;
	setp.le.s32 	%p56, %r298, %r56;
	@%p56 bra 	$L__BB1_107;
	st.shared.u32 	[%r10], %r56;
	mov.u32 	%r298, %r56;
$L__BB1_107:
	ld.shared.u32 	%r272, [%r16+80];
	ld.shared.u32 	%r273, [%r17+2560];
	add.s32 	%r58, %r273, %r272;
	setp.le.s32 	%p57, %r298, %r58;
	@%p57 bra 	$L__BB1_109;
	st.shared.u32 	[%r10], %r58;
	mov.u32 	%r298, %r58;
$L__BB1_109:
	ld.shared.u32 	%r274, [%r16+84];
	ld.shared.u32 	%r275, [%r17+2688];
	add.s32 	%r60, %r275, %r274;
	setp.le.s32 	%p58, %r298, %r60;
	@%p58 bra 	$L__BB1_111;
	st.shared.u32 	[%r10], %r60;
	mov.u32 	%r298, %r60;
$L__BB1_111:
	ld.shared.u32 	%r276, [%r16+88];
	ld.shared.u32 	%r277, [%r17+2816];
	add.s32 	%r62, %r277, %r276;
	setp.le.s32 	%p59, %r298, %r62;
	@%p59 bra 	$L__BB1_113;
	st.shared.u32 	[%r10], %r62;
	mov.u32 	%r298, %r62;
$L__BB1_113:
	ld.shared.u32 	%r278, [%r16+92];
	ld.shared.u32 	%r279, [%r17+2944];
	add.s32 	%r64, %r279, %r278;
	setp.le.s32 	%p60, %r298, %r64;
	@%p60 bra 	$L__BB1_115;
	st.shared.u32 	[%r10], %r64;
	mov.u32 	%r298, %r64;
$L__BB1_115:
	ld.shared.u32 	%r280, [%r16+96];
	ld.shared.u32 	%r281, [%r17+3072];
	add.s32 	%r66, %r281, %r280;
	setp.le.s32 	%p61, %r298, %r66;
	@%p61 bra 	$L__BB1_117;
	st.shared.u32 	[%r10], %r66;
	mov.u32 	%r298, %r66;
$L__BB1_117:
	ld.shared.u32 	%r282, [%r16+100];
	ld.shared.u32 	%r283, [%r17+3200];
	add.s32 	%r68, %r283, %r282;
	setp.le.s32 	%p62, %r298, %r68;
	@%p62 bra 	$L__BB1_119;
	st.shared.u32 	[%r10], %r68;
	mov.u32 	%r298, %r68;
$L__BB1_119:
	ld.shared.u32 	%r284, [%r16+104];
	ld.shared.u32 	%r285, [%r17+3328];
	add.s32 	%r70, %r285, %r284;
	setp.le.s32 	%p63, %r298, %r70;
	@%p63 bra 	$L__BB1_121;
	st.shared.u32 	[%r10], %r70;
	mov.u32 	%r298, %r70;
$L__BB1_121:
	ld.shared.u32 	%r286, [%r16+108];
	ld.shared.u32 	%r287, [%r17+3456];
	add.s32 	%r72, %r287, %r286;
	setp.le.s32 	%p64, %r298, %r72;
	@%p64 bra 	$L__BB1_123;
	st.shared.u32 	[%r10], %r72;
	mov.u32 	%r298, %r72;
$L__BB1_123:
	ld.shared.u32 	%r288, [%r16+112];
	ld.shared.u32 	%r289, [%r17+3584];
	add.s32 	%r74, %r289, %r288;
	setp.le.s32 	%p65, %r298, %r74;
	@%p65 bra 	$L__BB1_125;
	st.shared.u32 	[%r10], %r74;
	mov.u32 	%r298, %r74;
$L__BB1_125:
	ld.shared.u32 	%r290, [%r16+116];
	ld.shared.u32 	%r291, [%r17+3712];
	add.s32 	%r76, %r291, %r290;
	setp.le.s32 	%p66, %r298, %r76;
	@%p66 bra 	$L__BB1_127;
	st.shared.u32 	[%r10], %r76;
	mov.u32 	%r298, %r76;
$L__BB1_127:
	ld.shared.u32 	%r292, [%r16+120];
	ld.shared.u32 	%r293, [%r17+3840];
	add.s32 	%r78, %r293, %r292;
	setp.le.s32 	%p67, %r298, %r78;
	@%p67 bra 	$L__BB1_129;
	st.shared.u32 	[%r10], %r78;
	mov.u32 	%r298, %r78;
$L__BB1_129:
	ld.shared.u32 	%r294, [%r16+124];
	ld.shared.u32 	%r295, [%r17+3968];
	add.s32 	%r80, %r295, %r294;
	setp.le.s32 	%p68, %r298, %r80;
	@%p68 bra 	$L__BB1_131;
	st.shared.u32 	[%r10], %r80;
$L__BB1_131:
	ld.shared.u32 	%r296, [%r10];
	st.global.u32 	[%rd1], %r296;
$L__BB1_132:
	ret;

}
	// .globl	_Z6Phase3Piiii
.visible .entry _Z6Phase3Piiii(
	.param .u64 .ptr .align 1 _Z6Phase3Piiii_param_0,
	.param .u32 _Z6Phase3Piiii_param_1,
	.param .u32 _Z6Phase3Piiii_param_2,
	.param .u32 _Z6Phase3Piiii_param_3
)
{
	.reg .pred 	%p<5>;
	.reg .b32 	%r<164>;
	.reg .b64 	%rd<9>;
	// demoted variable
	.shared .align 4 .b8 _ZZ6Phase3PiiiiE9sharedRow[4096];
	// demoted variable
	.shared .align 4 .b8 _ZZ6Phase3PiiiiE9sharedCol[4096];
	ld.param.u64 	%rd1, [_Z6Phase3Piiii_param_0];
	ld.param.u32 	%r7, [_Z6Phase3Piiii_param_1];
	ld.param.u32 	%r8, [_Z6Phase3Piiii_param_2];
	ld.param.u32 	%r9, [_Z6Phase3Piiii_param_3];
	mov.u32 	%r1, %ctaid.x;
	mov.u32 	%r10, %ctaid.y;
	add.s32 	%r2, %r9, %r10;
	setp.eq.s32 	%p1, %r1, %r7;
	setp.eq.s32 	%p2, %r2, %r7;
	or.pred  	%p3, %p1, %p2;
	@%p3 bra 	$L__BB2_3;
	mov.u32 	%r3, %tid.y;
	shl.b32 	%r11, %r2, 5;
	add.s32 	%r4, %r11, %r3;
	mov.u32 	%r5, %tid.x;
	shl.b32 	%r12, %r1, 5;
	add.s32 	%r13, %r12, %r5;
	max.s32 	%r14, %r4, %r13;
	setp.ge.s32 	%p4, %r14, %r8;
	@%p4 bra 	$L__BB2_3;
	cvta.to.global.u64 	%rd2, %rd1;
	mul.lo.s32 	%r15, %r4, %r8;
	add.s32 	%r16, %r15, %r13;
	mul.wide.s32 	%rd3, %r16, 4;
	add.s64 	%rd4, %rd2, %rd3;
	ld.global.u32 	%r17, [%rd4];
	shl.b32 	%r18, %r3, 5;
	add.s32 	%r19, %r18, %r5;
	shl.b32 	%r20, %r7, 5;
	add.s32 	%r21, %r20, %r5;
	add.s32 	%r22, %r21, %r15;
	add.s32 	%r23, %r20, %r3;
	mad.lo.s32 	%r24, %r23, %r8, %r13;
	mul.wide.s32 	%rd5, %r22, 4;
	add.s64 	%rd6, %rd2, %rd5;
	ld.global.u32 	%r25, [%rd6];
	shl.b32 	%r26, %r19, 2;
	mov.u32 	%r27, _ZZ6Phase3PiiiiE9sharedRow;
	add.s32 	%r28, %r27, %r26;
	st.shared.u32 	[%r28], %r25;
	mul.wide.s32 	%rd7, %r24, 4;
	add.s64 	%rd8, %rd2, %rd7;
	ld.global.u32 	%r29, [%rd8];
	mov.u32 	%r30, _ZZ6Phase3PiiiiE9sharedCol;
	add.s32 	%r31, %r30, %r26;
	st.shared.u32 	[%r31], %r29;
	bar.sync 	0;
	shl.b32 	%r32, %r3, 7;
	add.s32 	%r33, %r27, %r32;
	ld.shared.u32 	%r34, [%r33];
	shl.b32 	%r35, %r5, 2;
	add.s32 	%r36, %r30, %r35;
	ld.shared.u32 	%r37, [%r36];
	add.s32 	%r38, %r37, %r34;
	min.s32 	%r39, %r17, %r38;
	ld.shared.u32 	%r40, [%r33+4];
	ld.shared.u32 	%r41, [%r36+128];
	add.s32 	%r42, %r41, %r40;
	min.s32 	%r43, %r39, %r42;
	ld.shared.u32 	%r44, [%r33+8];
	ld.shared.u32 	%r45, [%r36+256];
	add.s32 	%r46, %r45, %r44;
	min.s32 	%r47, %r43, %r46;
	ld.shared.u32 	%r48, [%r33+12];
	ld.shared.u32 	%r49, [%r36+384];
	add.s32 	%r50, %r49, %r48;
	min.s32 	%r51, %r47, %r50;
	ld.shared.u32 	%r52, [%r33+16];
	ld.shared.u32 	%r53, [%r36+512];
	add.s32 	%r54, %r53, %r52;
	min.s32 	%r55, %r51, %r54;
	ld.shared.u32 	%r56, [%r33+20];
	ld.shared.u32 	%r57, [%r36+640];
	add.s32 	%r58, %r57, %r56;
	min.s32 	%r59, %r55, %r58;
	ld.shared.u32 	%r60, [%r33+24];
	ld.shared.u32 	%r61, [%r36+768];
	add.s32 	%r62, %r61, %r60;
	min.s32 	%r63, %r59, %r62;
	ld.shared.u32 	%r64, [%r33+28];
	ld.shared.u32 	%r65, [%r36+896];
	add.s32 	%r66, %r65, %r64;
	min.s32 	%r67, %r63, %r66;
	ld.shared.u32 	%r68, [%r33+32];
	ld.shared.u32 	%r69, [%r36+1024];
	add.s32 	%r70, %r69, %r68;
	min.s32 	%r71, %r67, %r70;
	ld.shared.u32 	%r72, [%r33+36];
	ld.shared.u32 	%r73, [%r36+1152];
	add.s32 	%r74, %r73, %r72;
	min.s32 	%r75, %r71, %r74;
	ld.shared.u32 	%r76, [%r33+40];
	ld.shared.u32 	%r77, [%r36+1280];
	add.s32 	%r78, %r77, %r76;
	min.s32 	%r79, %r75, %r78;
	ld.shared.u32 	%r80, [%r33+44];
	ld.shared.u32 	%r81, [%r36+1408];
	add.s32 	%r82, %r81, %r80;
	min.s32 	%r83, %r79, %r82;
	ld.shared.u32 	%r84, [%r33+48];
	ld.shared.u32 	%r85, [%r36+1536];
	add.s32 	%r86, %r85, %r84;
	min.s32 	%r87, %r83, %r86;
	ld.shared.u32 	%r88, [%r33+52];
	ld.shared.u32 	%r89, [%r36+1664];
	add.s32 	%r90, %r89, %r88;
	min.s32 	%r91, %r87, %r90;
	ld.shared.u32 	%r92, [%r33+56];
	ld.shared.u32 	%r93, [%r36+1792];
	add.s32 	%r94, %r93, %r92;
	min.s32 	%r95, %r91, %r94;
	ld.shared.u32 	%r96, [%r33+60];
	ld.shared.u32 	%r97, [%r36+1920];
	add.s32 	%r98, %r97, %r96;
	min.s32 	%r99, %r95, %r98;
	ld.shared.u32 	%r100, [%r33+64];
	ld.shared.u32 	%r101, [%r36+2048];
	add.s32 	%r102, %r101, %r100;
	min.s32 	%r103, %r99, %r102;
	ld.shared.u32 	%r104, [%r33+68];
	ld.shared.u32 	%r105, [%r36+2176];
	add.s32 	%r106, %r105, %r104;
	min.s32 	%r107, %r103, %r106;
	ld.shared.u32 	%r108, [%r33+72];
	ld.shared.u32 	%r109, [%r36+2304];
	add.s32 	%r110, %r109, %r108;
	min.s32 	%r111, %r107, %r110;
	ld.shared.u32 	%r112, [%r33+76];
	ld.shared.u32 	%r113, [%r36+2432];
	add.s32 	%r114, %r113, %r112;
	min.s32 	%r115, %r111, %r114;
	ld.shared.u32 	%r116, [%r33+80];
	ld.shared.u32 	%r117, [%r36+2560];
	add.s32 	%r118, %r117, %r116;
	min.s32 	%r119, %r115, %r118;
	ld.shared.u32 	%r120, [%r33+84];
	ld.shared.u32 	%r121, [%r36+2688];
	add.s32 	%r122, %r121, %r120;
	min.s32 	%r123, %r119, %r122;
	ld.shared.u32 	%r124, [%r33+88];
	ld.shared.u32 	%r125, [%r36+2816];
	add.s32 	%r126, %r125, %r124;
	min.s32 	%r127, %r123, %r126;
	ld.shared.u32 	%r128, [%r33+92];
	ld.shared.u32 	%r129, [%r36+2944];
	add.s32 	%r130, %r129, %r128;
	min.s32 	%r131, %r127, %r130;
	ld.shared.u32 	%r132, [%r33+96];
	ld.shared.u32 	%r133, [%r36+3072];
	add.s32 	%r134, %r133, %r132;
	min.s32 	%r135, %r131, %r134;
	ld.shared.u32 	%r136, [%r33+100];
	ld.shared.u32 	%r137, [%r36+3200];
	add.s32 	%r138, %r137, %r136;
	min.s32 	%r139, %r135, %r138;
	ld.shared.u32 	%r140, [%r33+104];
	ld.shared.u32 	%r141, [%r36+3328];
	add.s32 	%r142, %r141, %r140;
	min.s32 	%r143, %r139, %r142;
	ld.shared.u32 	%r144, [%r33+108];
	ld.shared.u32 	%r145, [%r36+3456];
	add.s32 	%r146, %r145, %r144;
	min.s32 	%r147, %r143, %r146;
	ld.shared.u32 	%r148, [%r33+112];
	ld.shared.u32 	%r149, [%r36+3584];
	add.s32 	%r150, %r149, %r148;
	min.s32 	%r151, %r147, %r150;
	ld.shared.u32 	%r152, [%r33+116];
	ld.shared.u32 	%r153, [%r36+3712];
	add.s32 	%r154, %r153, %r152;
	min.s32 	%r155, %r151, %r154;
	ld.shared.u32 	%r156, [%r33+120];
	ld.shared.u32 	%r157, [%r36+3840];
	add.s32 	%r158, %r157, %r156;
	min.s32 	%r159, %r155, %r158;
	ld.shared.u32 	%r160, [%r33+124];
	ld.shared.u32 	%r161, [%r36+3968];
	add.s32 	%r162, %r161, %r160;
	min.s32 	%r163, %r159, %r162;
	st.global.u32 	[%rd4], %r163;
$L__BB2_3:
	ret;

}


// ===== COMPILED SASS (sm_100) =====

	.target	sm_100

	.elftype	@"ET_EXEC"


//--------------------- .note.nv.tkinfo           --------------------------
	.section	.note.nv.tkinfo,"",@"SHT_NOTE"
	.sectionflags	@"SHF_NOTE_NV_TKINFO"
	.tkinfo
        /*0018*/ 	.word	0x00000002
        /*0030*/ 	.string	""
        /*0030*/ 	.string	"ptxas"
        /*0030*/ 	.string	"Cuda compilation tools, release 13.0, V13.0.88"
        /*0030*/ 	.string	"Build cuda_13.0.r13.0/compiler.36424714_0"
        /*0030*/ 	.string	"-arch sm_100 -m 64 "



//--------------------- .note.nv.cuinfo           --------------------------
	.section	.note.nv.cuinfo,"",@"SHT_NOTE"
	.sectionflags	@"SHF_NOTE_NV_CUINFO"
        /*0018*/ 	.short	0x0002
        /*001a*/ 	.short	0x0064
        /*001c*/ 	.short	0x0082
	.zero		2


//--------------------- .nv.info                  --------------------------
	.section	.nv.info,"",@"SHT_CUDA_INFO"
	.align	4


	//----- nvinfo : EIATTR_REGCOUNT
	.align		4
        /*0000*/ 	.byte	0x04, 0x2f
        /*0002*/ 	.short	(.L_1 - .L_0)
	.align		4
.L_0:
        /*0004*/ 	.word	index@(_Z6Phase1Piii)
        /*0008*/ 	.word	0x0000000e


	//----- nvinfo : EIATTR_FRAME_SIZE
	.align		4
.L_1:
        /*000c*/ 	.byte	0x04, 0x11
        /*000e*/ 	.short	(.L_3 - .L_2)
	.align		4
.L_2:
        /*0010*/ 	.word	index@(_Z6Phase1Piii)
        /*0014*/ 	.word	0x00000000


	//----- nvinfo : EIATTR_REGCOUNT
	.align		4
.L_3:
        /*0018*/ 	.byte	0x04, 0x2f
        /*001a*/ 	.short	(.L_5 - .L_4)
	.align		4
.L_4:
        /*001c*/ 	.word	index@(_Z6Phase2Piii)
        /*0020*/ 	.word	0x0000000e


	//----- nvinfo : EIATTR_FRAME_SIZE
	.align		4
.L_5:
        /*0024*/ 	.byte	0x04, 0x11
        /*0026*/ 	.short	(.L_7 - .L_6)
	.align		4
.L_6:
        /*0028*/ 	.word	index@(_Z6Phase2Piii)
        /*002c*/ 	.word	0x00000000


	//----- nvinfo : EIATTR_REGCOUNT
	.align		4
.L_7:
        /*0030*/ 	.byte	0x04, 0x2f
        /*0032*/ 	.short	(.L_9 - .L_8)
	.align		4
.L_8:
        /*0034*/ 	.word	index@(_Z6Phase3Piiii)
        /*0038*/ 	.word	0x00000020


	//----- nvinfo : EIATTR_FRAME_SIZE
	.align		4
.L_9:
        /*003c*/ 	.byte	0x04, 0x11
        /*003e*/ 	.short	(.L_11 - .L_10)
	.align		4
.L_10:
        /*0040*/ 	.word	index@(_Z6Phase3Piiii)
        /*0044*/ 	.word	0x00000000


	//----- nvinfo : EIATTR_MIN_STACK_SIZE
	.align		4
.L_11:
        /*0048*/ 	.byte	0x04, 0x12
        /*004a*/ 	.short	(.L_13 - .L_12)
	.align		4
.L_12:
        /*004c*/ 	.word	index@(_Z6Phase3Piiii)
        /*0050*/ 	.word	0x00000000


	//----- nvinfo : EIATTR_MIN_STACK_SIZE
	.align		4
.L_13:
        /*0054*/ 	.byte	0x04, 0x12
        /*0056*/ 	.short	(.L_15 - .L_14)
	.align		4
.L_14:
        /*0058*/ 	.word	index@(_Z6Phase2Piii)
        /*005c*/ 	.word	0x00000000


	//----- nvinfo : EIATTR_MIN_STACK_SIZE
	.align		4
.L_15:
        /*0060*/ 	.byte	0x04, 0x12
        /*0062*/ 	.short	(.L_17 - .L_16)
	.align		4
.L_16:
        /*0064*/ 	.word	index@(_Z6Phase1Piii)
        /*0068*/ 	.word	0x00000000
.L_17:


//--------------------- .nv.compat                --------------------------
	.section	.nv.compat,"",@"SHT_CUDA_COMPAT_INFO"
	.align	4
        /*0000*/ 	.byte	0x02, 0x09, 0x00, 0x00, 0x02, 0x02, 0x01, 0x00, 0x02, 0x05, 0x05, 0x00, 0x03, 0x07, 0x01, 0x01
        /*0010*/ 	.byte	0x02, 0x03, 0x00, 0x00, 0x02, 0x06, 0x01, 0x00, 0x04, 0x0b, 0x08, 0x00, 0x09, 0x00, 0x00, 0x00
        /*0020*/ 	.byte	0x00, 0x00, 0x00, 0x00


//--------------------- .nv.info._Z6Phase3Piiii   --------------------------
	.section	.nv.info._Z6Phase3Piiii,"",@"SHT_CUDA_INFO"
	.sectionflags	@""
	.align	4


	//----- nvinfo : EIATTR_CUDA_API_VERSION
	.align		4
        /*0000*/ 	.byte	0x04, 0x37
        /*0002*/ 	.short	(.L_19 - .L_18)
.L_18:
        /*0004*/ 	.word	0x00000082


	//----- nvinfo : EIATTR_KPARAM_INFO
	.align		4
.L_19:
        /*0008*/ 	.byte	0x04, 0x17
        /*000a*/ 	.short	(.L_21 - .L_20)
.L_20:
        /*000c*/ 	.word	0x00000000
        /*0010*/ 	.short	0x0003
        /*0012*/ 	.short	0x0010
        /*0014*/ 	.byte	0x00, 0xf0, 0x11, 0x00


	//----- nvinfo : EIATTR_KPARAM_INFO
	.align		4
.L_21:
        /*0018*/ 	.byte	0x04, 0x17
        /*001a*/ 	.short	(.L_23 - .L_22)
.L_22:
        /*001c*/ 	.word	0x00000000
        /*0020*/ 	.short	0x0002
        /*0022*/ 	.short	0x000c
        /*0024*/ 	.byte	0x00, 0xf0, 0x11, 0x00


	//----- nvinfo : EIATTR_KPARAM_INFO
	.align		4
.L_23:
        /*0028*/ 	.byte	0x04, 0x17
        /*002a*/ 	.short	(.L_25 - .L_24)
.L_24:
        /*002c*/ 	.word	0x00000000
        /*0030*/ 	.short	0x0001
        /*0032*/ 	.short	0x0008
        /*0034*/ 	.byte	0x00, 0xf0, 0x11, 0x00


	//----- nvinfo : EIATTR_KPARAM_INFO
	.align		4
.L_25:
        /*0038*/ 	.byte	0x04, 0x17
        /*003a*/ 	.short	(.L_27 - .L_26)
.L_26:
        /*003c*/ 	.word	0x00000000
        /*0040*/ 	.short	0x0000
        /*0042*/ 	.short	0x0000
        /*0044*/ 	.byte	0x00, 0xf5, 0x21, 0x00


	//----- nvinfo : EIATTR_SPARSE_MMA_MASK
	.align		4
.L_27:
        /*0048*/ 	.byte	0x03, 0x50
        /*004a*/ 	.short	0x0000


	//----- nvinfo : EIATTR_MAXREG_COUNT
	.align		4
        /*004c*/ 	.byte	0x03, 0x1b
        /*004e*/ 	.short	0x00ff


	//----- nvinfo : EIATTR_NUM_BARRIERS
	.align		4
        /*0050*/ 	.byte	0x02, 0x4c
        /*0052*/ 	.byte	0x01
	.zero		1


	//----- nvinfo : EIATTR_MERCURY_ISA_VERSION
	.align		4
        /*0054*/ 	.byte	0x03, 0x5f
        /*0056*/ 	.short	0x0101


	//----- nvinfo : EIATTR_VRC_CTA_INIT_COUNT
	.align		4
        /*0058*/ 	.byte	0x02, 0x4a
	.zero		1
	.zero		1


	//----- nvinfo : EIATTR_EXIT_INSTR_OFFSETS
	.align		4
        /*005c*/ 	.byte	0x04, 0x1c
        /*005e*/ 	.short	(.L_29 - .L_28)


	//   ....[0]....
.L_28:
        /*0060*/ 	.word	0x00000080


	//   ....[1]....
        /*0064*/ 	.word	0x00000100


	//   ....[2]....
        /*0068*/ 	.word	0x00000740


	//----- nvinfo : EIATTR_CBANK_PARAM_SIZE
	.align		4
.L_29:
        /*006c*/ 	.byte	0x03, 0x19
        /*006e*/ 	.short	0x0014


	//----- nvinfo : EIATTR_PARAM_CBANK
	.align		4
        /*0070*/ 	.byte	0x04, 0x0a
        /*0072*/ 	.short	(.L_31 - .L_30)
	.align		4
.L_30:
        /*0074*/ 	.word	index@(.nv.constant0._Z6Phase3Piiii)
        /*0078*/ 	.short	0x0380
        /*007a*/ 	.short	0x0014


	//----- nvinfo : EIATTR_SW_WAR
	.align		4
.L_31:
        /*007c*/ 	.byte	0x04, 0x36
        /*007e*/ 	.short	(.L_33 - .L_32)
.L_32:
        /*0080*/ 	.word	0x00000008
.L_33:


//--------------------- .nv.info._Z6Phase2Piii    --------------------------
	.section	.nv.info._Z6Phase2Piii,"",@"SHT_CUDA_INFO"
	.sectionflags	@""
	.align	4


	//----- nvinfo : EIATTR_CUDA_API_VERSION
	.align		4
        /*0000*/ 	.byte	0x04, 0x37
        /*0002*/ 	.short	(.L_35 - .L_34)
.L_34:
        /*0004*/ 	.word	0x00000082


	//----- nvinfo : EIATTR_KPARAM_INFO
	.align		4
.L_35:
        /*0008*/ 	.byte	0x04, 0x17
        /*000a*/ 	.short	(.L_37 - .L_36)
.L_36:
        /*000c*/ 	.word	0x00000000
        /*0010*/ 	.short	0x0002
        /*0012*/ 	.short	0x000c
        /*0014*/ 	.byte	0x00, 0xf0, 0x11, 0x00


	//----- nvinfo : EIATTR_KPARAM_INFO
	.align		4
.L_37:
        /*0018*/ 	.byte	0x04, 0x17
        /*001a*/ 	.short	(.L_39 - .L_38)
.L_38:
        /*001c*/ 	.word	0x00000000
        /*0020*/ 	.short	0x0001
        /*0022*/ 	.short	0x0008
        /*0024*/ 	.byte	0x00, 0xf0, 0x11, 0x00


	//----- nvinfo : EIATTR_KPARAM_INFO
	.align		4
.L_39:
        /*0028*/ 	.byte	0x04, 0x17
        /*002a*/ 	.short	(.L_41 - .L_40)
.L_40:
        /*002c*/ 	.word	0x00000000
        /*0030*/ 	.short	0x0000
        /*0032*/ 	.short	0x0000
        /*0034*/ 	.byte	0x00, 0xf5, 0x21, 0x00


	//----- nvinfo : EIATTR_SPARSE_MMA_MASK
	.align		4
.L_41:
        /*0038*/ 	.byte	0x03, 0x50
        /*003a*/ 	.short	0x0000


	//----- nvinfo : EIATTR_MAXREG_COUNT
	.align		4
        /*003c*/ 	.byte	0x03, 0x1b
        /*003e*/ 	.short	0x00ff


	//----- nvinfo : EIATTR_NUM_BARRIERS
	.align		4
        /*0040*/ 	.byte	0x02, 0x4c
        /*0042*/ 	.byte	0x01
	.zero		1


	//----- nvinfo : EIATTR_MERCURY_ISA_VERSION
	.align		4
        /*0044*/ 	.byte	0x03, 0x5f
        /*0046*/ 	.short	0x0101


	//----- nvinfo : EIATTR_VRC_CTA_INIT_COUNT
	.align		4
        /*0048*/ 	.byte	0x02, 0x4a
	.zero		1
	.zero		1


	//----- nvinfo : EIATTR_EXIT_INSTR_OFFSETS
	.align		4
        /*004c*/ 	.byte	0x04, 0x1c
        /*004e*/ 	.short	(.L_43 - .L_42)


	//   ....[0]....
.L_42:
        /*0050*/ 	.word	0x00000040


	//   ....[1]....
        /*0054*/ 	.word	0x00000120


	//   ....[2]....
        /*0058*/ 	.word	0x00001b10


	//----- nvinfo : EIATTR_CRS_STACK_SIZE
	.align		4
.L_43:
        /*005c*/ 	.byte	0x04, 0x1e
        /*005e*/ 	.short	(.L_45 - .L_44)
.L_44:
        /*0060*/ 	.word	0x00000000


	//----- nvinfo : EIATTR_CBANK_PARAM_SIZE
	.align		4
.L_45:
        /*0064*/ 	.byte	0x03, 0x19
        /*0066*/ 	.short	0x0010


	//----- nvinfo : EIATTR_PARAM_CBANK
	.align		4
        /*0068*/ 	.byte	0x04, 0x0a
        /*006a*/ 	.short	(.L_47 - .L_46)
	.align		4
.L_46:
        /*006c*/ 	.word	index@(.nv.constant0._Z6Phase2Piii)
        /*0070*/ 	.short	0x0380
        /*0072*/ 	.short	0x0010


	//----- nvinfo : EIATTR_SW_WAR
	.align		4
.L_47:
        /*0074*/ 	.byte	0x04, 0x36
        /*0076*/ 	.short	(.L_49 - .L_48)
.L_48:
        /*0078*/ 	.word	0x00000008
.L_49:


//--------------------- .nv.info._Z6Phase1Piii    --------------------------
	.section	.nv.info._Z6Phase1Piii,"",@"SHT_CUDA_INFO"
	.sectionflags	@""
	.align	4


	//----- nvinfo : EIATTR_CUDA_API_VERSION
	.align		4
        /*0000*/ 	.byte	0x04, 0x37
        /*0002*/ 	.short	(.L_51 - .L_50)
.L_50:
        /*0004*/ 	.word	0x00000082


	//----- nvinfo : EIATTR_KPARAM_INFO
	.align		4
.L_51:
        /*0008*/ 	.byte	0x04, 0x17
        /*000a*/ 	.short	(.L_53 - .L_52)
.L_52:
        /*000c*/ 	.word	0x00000000
        /*0010*/ 	.short	0x0002
        /*0012*/ 	.short	0x000c
        /*0014*/ 	.byte	0x00, 0xf0, 0x11, 0x00


	//----- nvinfo : EIATTR_KPARAM_INFO
	.align		4
.L_53:
        /*0018*/ 	.byte	0x04, 0x17
        /*001a*/ 	.short	(.L_55 - .L_54)
.L_54:
        /*001c*/ 	.word	0x00000000
        /*0020*/ 	.short	0x0001
        /*0022*/ 	.short	0x0008
        /*0024*/ 	.byte	0x00, 0xf0, 0x11, 0x00


	//----- nvinfo : EIATTR_KPARAM_INFO
	.align		4
.L_55:
        /*0028*/ 	.byte	0x04, 0x17
        /*002a*/ 	.short	(.L_57 - .L_56)
.L_56:
        /*002c*/ 	.word	0x00000000
        /*0030*/ 	.short	0x0000
        /*0032*/ 	.short	0x0000
        /*0034*/ 	.byte	0x00, 0xf5, 0x21, 0x00


	//----- nvinfo : EIATTR_SPARSE_MMA_MASK
	.align		4
.L_57:
        /*0038*/ 	.byte	0x03, 0x50
        /*003a*/ 	.short	0x0000


	//----- nvinfo : EIATTR_MAXREG_COUNT
	.align		4
        /*003c*/ 	.byte	0x03, 0x1b
        /*003e*/ 	.short	0x00ff


	//----- nvinfo : EIATTR_NUM_BARRIERS
	.align		4
        /*0040*/ 	.byte	0x02, 0x4c
        /*0042*/ 	.byte	0x01
	.zero		1


	//----- nvinfo : EIATTR_MERCURY_ISA_VERSION
	.align		4
        /*0044*/ 	.byte	0x03, 0x5f
        /*0046*/ 	.short	0x0101


	//----- nvinfo : EIATTR_VRC_CTA_INIT_COUNT
	.align		4
        /*0048*/ 	.byte	0x02, 0x4a
	.zero		1
	.zero		1


	//----- nvinfo : EIATTR_EXIT_INSTR_OFFSETS
	.align		4
        /*004c*/ 	.byte	0x04, 0x1c
        /*004e*/ 	.short	(.L_59 - .L_58)


	//   ....[0]....
.L_58:
        /*0050*/ 	.word	0x00000080


	//   ....[1]....
        /*0054*/ 	.word	0x00000fa0


	//----- nvinfo : EIATTR_CBANK_PARAM_SIZE
	.align		4
.L_59:
        /*0058*/ 	.byte	0x03, 0x19
        /*005a*/ 	.short	0x0010


	//----- nvinfo : EIATTR_PARAM_CBANK
	.align		4
        /*005c*/ 	.byte	0x04, 0x0a
        /*005e*/ 	.short	(.L_61 - .L_60)
	.align		4
.L_60:
        /*0060*/ 	.word	index@(.nv.constant0._Z6Phase1Piii)
        /*0064*/ 	.short	0x0380
        /*0066*/ 	.short	0x0010


	//----- nvinfo : EIATTR_SW_WAR
	.align		4
.L_61:
        /*0068*/ 	.byte	0x04, 0x36
        /*006a*/ 	.short	(.L_63 - .L_62)
.L_62:
        /*006c*/ 	.word	0x00000008
.L_63:


//--------------------- .nv.callgraph             --------------------------
	.section	.nv.callgraph,"",@"SHT_CUDA_CALLGRAPH"
	.align	4
	.sectionentsize	8
	.align		4
        /*0000*/ 	.word	0x00000000
	.align		4
        /*0004*/ 	.word	0xffffffff
	.align		4
        /*0008*/ 	.word	0x00000000
	.align		4
        /*000c*/ 	.word	0xfffffffe
	.align		4
        /*0010*/ 	.word	0x00000000
	.align		4
        /*0014*/ 	.word	0xfffffffd
	.align		4
        /*0018*/ 	.word	0x00000000
	.align		4
        /*001c*/ 	.word	0xfffffffc


//--------------------- .text._Z6Phase3Piiii      --------------------------
	.section	.text._Z6Phase3Piiii,"ax",@progbits
	.align	128
        .global         _Z6Phase3Piiii
        .type           _Z6Phase3Piiii,@function
        .size           _Z6Phase3Piiii,(.L_x_6 - _Z6Phase3Piiii)
        .other          _Z6Phase3Piiii,@"STO_CUDA_ENTRY STV_DEFAULT"
_Z6Phase3Piiii:
.text._Z6Phase3Piiii:
[----:B------:R-:W-:Y:S08]  /*0000*/  LDC R1, c[0x0][0x37c] ;  /* 0x0000df00ff017b82 */ /* 0x000ff00000000800 */
[----:B------:R-:W0:Y:S01]  /*0010*/  S2UR UR4, SR_CTAID.Y ;  /* 0x00000000000479c3 */ /* 0x000e220000002600 */
[----:B------:R-:W1:Y:S07]  /*0020*/  S2R R7, SR_CTAID.X ;  /* 0x0000000000077919 */ /* 0x000e6e0000002500 */
[----:B------:R-:W0:Y:S08]  /*0030*/  LDC R0, c[0x0][0x390] ;  /* 0x0000e400ff007b82 */ /* 0x000e300000000800 */
[----:B------:R-:W2:Y:S01]  /*0040*/  LDC R2, c[0x0][0x388] ;  /* 0x0000e200ff027b82 */ /* 0x000ea20000000800 */
[----:B0-----:R-:W-:-:S05]  /*0050*/  VIADD R0, R0, UR4 ;  /* 0x0000000400007c36 */ /* 0x001fca0008000000 */
[----:B--2---:R-:W-:-:S04]  /*0060*/  ISETP.NE.AND P0, PT, R0, R2, PT ;  /* 0x000000020000720c */ /* 0x004fc80003f05270 */
[----:B-1----:R-:W-:-:S13]  /*0070*/  ISETP.EQ.OR P0, PT, R7, R2, !P0 ;  /* 0x000000020700720c */ /* 0x002fda0004702670 */
[----:B------:R-:W-:Y:S05]  /*0080*/  @P0 EXIT ;  /* 0x000000000000094d */ /* 0x000fea0003800000 */
[----:B------:R-:W0:Y:S01]  /*0090*/  S2R R13, SR_TID.Y ;  /* 0x00000000000d7919 */ /* 0x000e220000002200 */
[----:B------:R-:W1:Y:S01]  /*00a0*/  LDCU UR7, c[0x0][0x38c] ;  /* 0x00007180ff0777ac */ /* 0x000e620008000800 */
[----:B------:R-:W2:Y:S01]  /*00b0*/  S2R R6, SR_TID.X ;  /* 0x0000000000067919 */ /* 0x000ea20000002100 */
[----:B0-----:R-:W-:Y:S02]  /*00c0*/  IMAD R0, R0, 0x20, R13 ;  /* 0x0000002000007824 */ /* 0x001fe400078e020d */
[----:B--2---:R-:W-:-:S05]  /*00d0*/  IMAD R7, R7, 0x20, R6 ;  /* 0x0000002007077824 */ /* 0x004fca00078e0206 */
[----:B------:R-:W-:-:S04]  /*00e0*/  VIMNMX R3, PT, PT, R0, R7, !PT ;  /* 0x0000000700037248 */ /* 0x000fc80007fe0100 */
[----:B-1----:R-:W-:-:S13]  /*00f0*/  ISETP.GE.AND P0, PT, R3, UR7, PT ;  /* 0x0000000703007c0c */ /* 0x002fda000bf06270 */
[----:B------:R-:W-:Y:S05]  /*0100*/  @P0 EXIT ;  /* 0x000000000000094d */ /* 0x000fea0003800000 */
[----:B------:R-:W0:Y:S01]  /*0110*/  LDC.64 R28, c[0x0][0x380] ;  /* 0x0000e000ff1c7b82 */ /* 0x000e220000000a00 */
[----:B------:R-:W1:Y:S01]  /*0120*/  LDCU.64 UR8, c[0x0][0x358] ;  /* 0x00006b00ff0877ac */ /* 0x000e620008000a00 */
[C---:B------:R-:W-:Y:S02]  /*0130*/  IMAD R3, R2.reuse, 0x20, R6 ;  /* 0x0000002002037824 */ /* 0x040fe400078e0206 */
[----:B------:R-:W-:Y:S02]  /*0140*/  IMAD R2, R2, 0x20, R13 ;  /* 0x0000002002027824 */ /* 0x000fe400078e020d */
[----:B------:R-:W-:Y:S02]  /*0150*/  IMAD R3, R0, UR7, R3 ;  /* 0x0000000700037c24 */ /* 0x000fe4000f8e0203 */
[----:B------:R-:W-:Y:S02]  /*0160*/  IMAD R5, R2, UR7, R7 ;  /* 0x0000000702057c24 */ /* 0x000fe4000f8e0207 */
[----:B0-----:R-:W-:-:S04]  /*0170*/  IMAD.WIDE R2, R3, 0x4, R28 ;  /* 0x0000000403027825 */ /* 0x001fc800078e021c */
[----:B------:R-:W-:Y:S02]  /*0180*/  IMAD.WIDE R4, R5, 0x4, R28 ;  /* 0x0000000405047825 */ /* 0x000fe400078e021c */
[----:B-1----:R0:W2:Y:S04]  /*0190*/  LDG.E R3, desc[UR8][R2.64] ;  /* 0x0000000802037981 */ /* 0x0020a8000c1e1900 */
[----:B------:R-:W3:Y:S01]  /*01a0*/  LDG.E R10, desc[UR8][R4.64] ;  /* 0x00000008040a7981 */ /* 0x000ee2000c1e1900 */
[----:B------:R-:W-:-:S04]  /*01b0*/  IMAD R7, R0, UR7, R7 ;  /* 0x0000000700077c24 */ /* 0x000fc8000f8e0207 */
[----:B------:R-:W-:-:S05]  /*01c0*/  IMAD.WIDE R28, R7, 0x4, R28 ;  /* 0x00000004071c7825 */ /* 0x000fca00078e021c */
[----:B------:R-:W4:Y:S01]  /*01d0*/  LDG.E R9, desc[UR8][R28.64] ;  /* 0x000000081c097981 */ /* 0x000f22000c1e1900 */
[----:B------:R-:W1:Y:S01]  /*01e0*/  S2UR UR6, SR_CgaCtaId ;  /* 0x00000000000679c3 */ /* 0x000e620000008800 */
[----:B------:R-:W-:Y:S01]  /*01f0*/  UMOV UR4, 0x400 ;  /* 0x0000040000047882 */ /* 0x000fe20000000000 */
[----:B------:R-:W-:Y:S01]  /*0200*/  IMAD R0, R13, 0x20, R6 ;  /* 0x000000200d007824 */ /* 0x000fe200078e0206 */
[----:B------:R-:W-:Y:S02]  /*0210*/  UIADD3 UR5, UPT, UPT, UR4, 0x1000, URZ ;  /* 0x0000100004057890 */ /* 0x000fe4000fffe0ff */
[----:B-1----:R-:W-:Y:S02]  /*0220*/  ULEA UR4, UR6, UR4, 0x18 ;  /* 0x0000000406047291 */ /* 0x002fe4000f8ec0ff */
[----:B------:R-:W-:-:S04]  /*0230*/  ULEA UR5, UR6, UR5, 0x18 ;  /* 0x0000000506057291 */ /* 0x000fc8000f8ec0ff */
[C---:B------:R-:W-:Y:S02]  /*0240*/  LEA R8, R0.reuse, UR4, 0x2 ;  /* 0x0000000400087c11 */ /* 0x040fe4000f8e10ff */
[----:B------:R-:W-:Y:S02]  /*0250*/  LEA R11, R0, UR5, 0x2 ;  /* 0x00000005000b7c11 */ /* 0x000fe4000f8e10ff */
[----:B------:R-:W-:Y:S02]  /*0260*/  LEA R0, R6, UR5, 0x2 ;  /* 0x0000000506007c11 */ /* 0x000fe4000f8e10ff */
[----:B0-----:R-:W-:Y:S01]  /*0270*/  LEA R2, R13, UR4, 0x7 ;  /* 0x000000040d027c11 */ /* 0x001fe2000f8e38ff */
[----:B--2---:R-:W-:Y:S04]  /*0280*/  STS [R8], R3 ;  /* 0x0000000308007388 */ /* 0x004fe80000000800 */
[----:B---3--:R-:W-:Y:S01]  /*0290*/  STS [R11], R10 ;  /* 0x0000000a0b007388 */ /* 0x008fe20000000800 */
[----:B------:R-:W-:Y:S06]  /*02a0*/  BAR.SYNC.DEFER_BLOCKING 0x0 ;  /* 0x0000000000007b1d */ /* 0x000fec0000010000 */
[----:B------:R-:W-:Y:S04]  /*02b0*/  LDS R18, [R0] ;  /* 0x0000000000127984 */ /* 0x000fe80000000800 */
[----:B------:R-:W4:Y:S04]  /*02c0*/  LDS.128 R4, [R2] ;  /* 0x0000000002047984 */ /* 0x000f280000000c00 */
[----:B------:R-:W0:Y:S04]  /*02d0*/  LDS R19, [R0+0x80] ;  /* 0x0000800000137984 */ /* 0x000e280000000800 */
[----:B------:R-:W1:Y:S04]  /*02e0*/  LDS R17, [R0+0x100] ;  /* 0x0001000000117984 */ /* 0x000e680000000800 */
[----:B------:R-:W2:Y:S04]  /*02f0*/  LDS R16, [R0+0x180] ;  /* 0x0001800000107984 */ /* 0x000ea80000000800 */
[----:B------:R-:W-:Y:S04]  /*0300*/  LDS R27, [R0+0x200] ;  /* 0x00020000001b7984 */ /* 0x000fe80000000800 */
[----:B------:R-:W3:Y:S04]  /*0310*/  LDS.128 R12, [R2+0x10] ;  /* 0x00001000020c7984 */ /* 0x000ee80000000c00 */
[----:B------:R-:W5:Y:S04]  /*0320*/  LDS R22, [R0+0x280] ;  /* 0x0002800000167984 */ /* 0x000f680000000800 */
[----:B------:R-:W5:Y:S04]  /*0330*/  LDS R25, [R0+0x300] ;  /* 0x0003000000197984 */ /* 0x000f680000000800 */
[----:B------:R-:W5:Y:S04]  /*0340*/  LDS R24, [R0+0x380] ;  /* 0x0003800000187984 */ /* 0x000f680000000800 */
[----:B------:R-:W-:Y:S01]  /*0350*/  LDS R3, [R0+0x400] ;  /* 0x0004000000037984 */ /* 0x000fe20000000800 */
[----:B----4-:R-:W-:-:S03]  /*0360*/  VIADDMNMX R18, R18, R4, R9, PT ;  /* 0x0000000412127246 */ /* 0x010fc60003800109 */
[----:B------:R-:W-:Y:S01]  /*0370*/  LDS R21, [R0+0x500] ;  /* 0x0005000000157984 */ /* 0x000fe20000000800 */
[----:B0-----:R-:W-:-:S03]  /*0380*/  VIADDMNMX R5, R19, R5, R18, PT ;  /* 0x0000000513057246 */ /* 0x001fc60003800112 */
[----:B------:R-:W0:Y:S01]  /*0390*/  LDS.128 R8, [R2+0x20] ;  /* 0x0000200002087984 */ /* 0x000e220000000c00 */
[----:B-1----:R-:W-:-:S03]  /*03a0*/  VIADDMNMX R5, R17, R6, R5, PT ;  /* 0x0000000611057246 */ /* 0x002fc60003800105 */
[----:B------:R-:W1:Y:S01]  /*03b0*/  LDS R4, [R0+0x480] ;  /* 0x0004800000047984 */ /* 0x000e620000000800 */
[----:B--2---:R-:W-:-:S03]  /*03c0*/  VIADDMNMX R5, R16, R7, R5, PT ;  /* 0x0000000710057246 */ /* 0x004fc60003800105 */
[----:B------:R-:W2:Y:S04]  /*03d0*/  LDS R20, [R0+0x580] ;  /* 0x0005800000147984 */ /* 0x000ea80000000800 */
[----:B------:R-:W-:Y:S01]  /*03e0*/  LDS R23, [R0+0x600] ;  /* 0x0006000000177984 */ /* 0x000fe20000000800 */
[----:B---3--:R-:W-:-:S03]  /*03f0*/  VIADDMNMX R5, R27, R12, R5, PT ;  /* 0x0000000c1b057246 */ /* 0x008fc60003800105 */
[----:B------:R-:W3:Y:S01]  /*0400*/  LDS.128 R16, [R2+0x30] ;  /* 0x0000300002107984 */ /* 0x000ee20000000c00 */
[----:B-----5:R-:W-:-:S03]  /*0410*/  VIADDMNMX R13, R22, R13, R5, PT ;  /* 0x0000000d160d7246 */ /* 0x020fc60003800105 */
[----:B------:R-:W4:Y:S01]  /*0420*/  LDS R6, [R0+0x680] ;  /* 0x0006800000067984 */ /* 0x000f220000000800 */
[----:B------:R-:W-:-:S03]  /*0430*/  VIADDMNMX R13, R25, R14, R13, PT ;  /* 0x0000000e190d7246 */ /* 0x000fc6000380010d */
[----:B------:R-:W5:Y:S01]  /*0440*/  LDS R5, [R0+0x700] ;  /* 0x0007000000057984 */ /* 0x000f620000000800 */
[----:B------:R-:W-:-:S03]  /*0450*/  VIADDMNMX R24, R24, R15, R13, PT ;  /* 0x0000000f18187246 */ /* 0x000fc6000380010d */
[----:B------:R-:W5:Y:S04]  /*0460*/  LDS R22, [R0+0x780] ;  /* 0x0007800000167984 */ /* 0x000f680000000800 */
[----:B------:R-:W-:Y:S04]  /*0470*/  LDS R7, [R0+0x800] ;  /* 0x0008000000077984 */ /* 0x000fe80000000800 */
[----:B------:R-:W5:Y:S01]  /*0480*/  LDS.128 R12, [R2+0x40] ;  /* 0x00004000020c7984 */ /* 0x000f620000000c00 */
[----:B0-----:R-:W-:-:S03]  /*0490*/  VIADDMNMX R3, R3, R8, R24, PT ;  /* 0x0000000803037246 */ /* 0x001fc60003800118 */
[----:B------:R-:W-:Y:S01]  /*04a0*/  LDS R26, [R0+0x980] ;  /* 0x00098000001a7984 */ /* 0x000fe20000000800 */
[----:B-1----:R-:W-:-:S03]  /*04b0*/  VIADDMNMX R4, R4, R9, R3, PT ;  /* 0x0000000904047246 */ /* 0x002fc60003800103 */
[----:B------:R-:W0:Y:S01]  /*04c0*/  LDS R24, [R0+0x880] ;  /* 0x0008800000187984 */ /* 0x000e220000000800 */
[----:B------:R-:W-:-:S03]  /*04d0*/  VIADDMNMX R4, R21, R10, R4, PT ;  /* 0x0000000a15047246 */ /* 0x000fc60003800104 */
[----:B------:R-:W1:Y:S01]  /*04e0*/  LDS R3, [R0+0x900] ;  /* 0x0009000000037984 */ /* 0x000e620000000800 */
[----:B--2---:R-:W-:-:S03]  /*04f0*/  VIADDMNMX R4, R20, R11, R4, PT ;  /* 0x0000000b14047246 */ /* 0x004fc60003800104 */
[----:B------:R-:W-:Y:S01]  /*0500*/  LDS R21, [R0+0xa00] ;  /* 0x000a000000157984 */ /* 0x000fe20000000800 */
[----:B---3--:R-:W-:-:S03]  /*0510*/  VIADDMNMX R4, R23, R16, R4, PT ;  /* 0x0000001017047246 */ /* 0x008fc60003800104 */
[----:B------:R-:W2:Y:S01]  /*0520*/  LDS.128 R8, [R2+0x50] ;  /* 0x0000500002087984 */ /* 0x000ea20000000c00 */
[----:B----4-:R-:W-:-:S03]  /*0530*/  VIADDMNMX R4, R6, R17, R4, PT ;  /* 0x0000001106047246 */ /* 0x010fc60003800104 */
[----:B------:R-:W3:Y:S01]  /*0540*/  LDS R16, [R0+0xa80] ;  /* 0x000a800000107984 */ /* 0x000ee20000000800 */
[----:B-----5:R-:W-:-:S03]  /*0550*/  VIADDMNMX R4, R5, R18, R4, PT ;  /* 0x0000001205047246 */ /* 0x020fc60003800104 */
[----:B------:R-:W4:Y:S01]  /*0560*/  LDS R17, [R0+0xb00] ;  /* 0x000b000000117984 */ /* 0x000f220000000800 */
[----:B------:R-:W-:-:S03]  /*0570*/  VIADDMNMX R4, R22, R19, R4, PT ;  /* 0x0000001316047246 */ /* 0x000fc60003800104 */
[----:B------:R-:W5:Y:S04]  /*0580*/  LDS R18, [R0+0xb80] ;  /* 0x000b800000127984 */ /* 0x000f680000000800 */
[----:B------:R-:W-:Y:S01]  /*0590*/  LDS R19, [R0+0xc00] ;  /* 0x000c000000137984 */ /* 0x000fe20000000800 */
[----:B------:R-:W-:-:S03]  /*05a0*/  VIADDMNMX R12, R7, R12, R4, PT ;  /* 0x0000000c070c7246 */ /* 0x000fc60003800104 */
[----:B------:R-:W-:Y:S04]  /*05b0*/  LDS R20, [R0+0xc80] ;  /* 0x000c800000147984 */ /* 0x000fe80000000800 */
[----:B------:R-:W5:Y:S01]  /*05c0*/  LDS.128 R4, [R2+0x60] ;  /* 0x0000600002047984 */ /* 0x000f620000000c00 */
[----:B0-----:R-:W-:-:S03]  /*05d0*/  VIADDMNMX R12, R24, R13, R12, PT ;  /* 0x0000000d180c7246 */ /* 0x001fc6000380010c */
[----:B------:R-:W0:Y:S01]  /*05e0*/  LDS R23, [R0+0xd00] ;  /* 0x000d000000177984 */ /* 0x000e220000000800 */
[----:B-1----:R-:W-:-:S03]  /*05f0*/  VIADDMNMX R3, R3, R14, R12, PT ;  /* 0x0000000e03037246 */ /* 0x002fc6000380010c */
[----:B------:R-:W1:Y:S01]  /*0600*/  LDS R22, [R0+0xd80] ;  /* 0x000d800000167984 */ /* 0x000e620000000800 */
[----:B------:R-:W-:-:S03]  /*0610*/  VIADDMNMX R26, R26, R15, R3, PT ;  /* 0x0000000f1a1a7246 */ /* 0x000fc60003800103 */
[----:B------:R-:W-:Y:S01]  /*0620*/  LDS R24, [R0+0xe80] ;  /* 0x000e800000187984 */ /* 0x000fe20000000800 */
        /* <DEDUP_REMOVED lines=8> */
[----:B------:R-:W-:-:S04]  /*06b0*/  VIADDMNMX R4, R19, R4, R9, PT ;  /* 0x0000000413047246 */ /* 0x000fc80003800109 */
[----:B------:R-:W-:-:S04]  /*06c0*/  VIADDMNMX R4, R20, R5, R4, PT ;  /* 0x0000000514047246 */ /* 0x000fc80003800104 */
[----:B0-----:R-:W-:-:S04]  /*06d0*/  VIADDMNMX R4, R23, R6, R4, PT ;  /* 0x0000000617047246 */ /* 0x001fc80003800104 */
[----:B-1----:R-:W-:-:S04]  /*06e0*/  VIADDMNMX R4, R22, R7, R4, PT ;  /* 0x0000000716047246 */ /* 0x002fc80003800104 */
[----:B--2---:R-:W-:-:S04]  /*06f0*/  VIADDMNMX R3, R3, R12, R4, PT ;  /* 0x0000000c03037246 */ /* 0x004fc80003800104 */
[----:B------:R-:W-:-:S04]  /*0700*/  VIADDMNMX R3, R24, R13, R3, PT ;  /* 0x0000000d18037246 */ /* 0x000fc80003800103 */
[----:B---3--:R-:W-:-:S04]  /*0710*/  VIADDMNMX R3, R21, R14, R3, PT ;  /* 0x0000000e15037246 */ /* 0x008fc80003800103 */
[----:B----4-:R-:W-:-:S05]  /*0720*/  VIADDMNMX R3, R8, R15, R3, PT ;  /* 0x0000000f08037246 */ /* 0x010fca0003800103 */
[----:B------:R-:W-:Y:S01]  /*0730*/  STG.E desc[UR8][R28.64], R3 ;  /* 0x000000031c007986 */ /* 0x000fe2000c101908 */
[----:B------:R-:W-:Y:S05]  /*0740*/  EXIT ;  /* 0x000000000000794d */ /* 0x000fea0003800000 */
.L_x_0:
[----:B------:R-:W-:-:S00]  /*0750*/  BRA `(.L_x_0) ;  /* 0xfffffffc00fc7947 */ /* 0x000fc0000383ffff */
[----:B------:R-:W-:-:S00]  /*0760*/  NOP ;  /* 0x0000000000007918 */ /* 0x000fc00000000000 */
        /* <DEDUP_REMOVED lines=9> */
.L_x_6:


//--------------------- .text._Z6Phase2Piii       --------------------------
	.section	.text._Z6Phase2Piii,"ax",@progbits
	.align	128
        .global         _Z6Phase2Piii
        .type           _Z6Phase2Piii,@function
        .size           _Z6Phase2Piii,(.L_x_7 - _Z6Phase2Piii)
        .other          _Z6Phase2Piii,@"STO_CUDA_ENTRY STV_DEFAULT"
_Z6Phase2Piii:
.text._Z6Phase2Piii:
[----:B------:R-:W-:Y:S01]  /*0000*/  LDC R1, c[0x0][0x37c] ;  /* 0x0000df00ff017b82 */ /* 0x000fe20000000800 */
[----:B------:R-:W0:Y:S07]  /*0010*/  S2R R2, SR_CTAID.Y ;  /* 0x0000000000027919 */ /* 0x000e2e0000002600 */
[----:B------:R-:W0:Y:S02]  /*0020*/  LDC R3, c[0x0][0x388] ;  /* 0x0000e200ff037b82 */ /* 0x000e240000000800 */
[----:B0-----:R-:W-:-:S13]  /*0030*/  ISETP.NE.AND P0, PT, R2, R3, PT ;  /* 0x000000030200720c */ /* 0x001fda0003f05270 */
[----:B------:R-:W-:Y:S05]  /*0040*/  @!P0 EXIT ;  /* 0x000000000000894d */ /* 0x000fea0003800000 */
[----:B------:R-:W0:Y:S01]  /*0050*/  S2R R11, SR_TID.Y ;  /* 0x00000000000b7919 */ /* 0x000e220000002200 */
[----:B------:R-:W1:Y:S01]  /*0060*/  S2UR UR4, SR_CTAID.X ;  /* 0x00000000000479c3 */ /* 0x000e620000002500 */
[----:B------:R-:W2:Y:S01]  /*0070*/  LDCU UR5, c[0x0][0x38c] ;  /* 0x00007180ff0577ac */ /* 0x000ea20008000800 */
[----:B------:R-:W3:Y:S01]  /*0080*/  S2R R8, SR_TID.X ;  /* 0x0000000000087919 */ /* 0x000ee20000002100 */
[----:B-1----:R-:W-:Y:S01]  /*0090*/  ISETP.NE.AND P0, PT, RZ, UR4, PT ;  /* 0x00000004ff007c0c */ /* 0x002fe2000bf05270 */
[C-C-:B0-----:R-:W-:Y:S02]  /*00a0*/  IMAD R0, R2.reuse, 0x20, R11.reuse ;  /* 0x0000002002007824 */ /* 0x141fe400078e020b */
[C---:B------:R-:W-:Y:S02]  /*00b0*/  IMAD R5, R3.reuse, 0x20, R11 ;  /* 0x0000002003057824 */ /* 0x040fe400078e020b */
[--C-:B---3--:R-:W-:Y:S02]  /*00c0*/  IMAD R2, R2, 0x20, R8.reuse ;  /* 0x0000002002027824 */ /* 0x108fe400078e0208 */
[----:B------:R-:W-:Y:S01]  /*00d0*/  IMAD R4, R3, 0x20, R8 ;  /* 0x0000002003047824 */ /* 0x000fe200078e0208 */
[----:B------:R-:W-:-:S04]  /*00e0*/  SEL R0, R5, R0, !P0 ;  /* 0x0000000005007207 */ /* 0x000fc80004000000 */
[----:B------:R-:W-:-:S04]  /*00f0*/  SEL R7, R2, R4, !P0 ;  /* 0x0000000402077207 */ /* 0x000fc80004000000 */
[----:B------:R-:W-:-:S04]  /*0100*/  VIMNMX R2, PT, PT, R0, R7, !PT ;  /* 0x0000000700027248 */ /* 0x000fc80007fe0100 */
[----:B--2---:R-:W-:-:S13]  /*0110*/  ISETP.GE.AND P1, PT, R2, UR5, PT ;  /* 0x0000000502007c0c */ /* 0x004fda000bf26270 */
[----:B------:R-:W-:Y:S05]  /*0120*/  @P1 EXIT ;  /* 0x000000000000194d */ /* 0x000fea0003800000 */
[----:B------:R-:W0:Y:S01]  /*0130*/  LDC.64 R2, c[0x0][0x380] ;  /* 0x0000e000ff027b82 */ /* 0x000e220000000a00 */
[----:B------:R-:W1:Y:S01]  /*0140*/  LDCU.64 UR8, c[0x0][0x358] ;  /* 0x00006b00ff0877ac */ /* 0x000e620008000a00 */
[----:B------:R-:W-:Y:S02]  /*0150*/  IMAD R5, R5, UR5, R4 ;  /* 0x0000000505057c24 */ /* 0x000fe4000f8e0204 */
[----:B------:R-:W-:Y:S02]  /*0160*/  IMAD R7, R0, UR5, R7 ;  /* 0x0000000500077c24 */ /* 0x000fe4000f8e0207 */
[----:B0-----:R-:W-:-:S04]  /*0170*/  IMAD.WIDE R4, R5, 0x4, R2 ;  /* 0x0000000405047825 */ /* 0x001fc800078e0202 */
[----:B------:R-:W-:Y:S02]  /*0180*/  IMAD.WIDE R2, R7, 0x4, R2 ;  /* 0x0000000407027825 */ /* 0x000fe400078e0202 */
[----:B-1----:R-:W2:Y:S04]  /*0190*/  LDG.E R4, desc[UR8][R4.64] ;  /* 0x0000000804047981 */ /* 0x002ea8000c1e1900 */
[----:B------:R-:W3:Y:S01]  /*01a0*/  LDG.E R9, desc[UR8][R2.64] ;  /* 0x0000000802097981 */ /* 0x000ee2000c1e1900 */
[----:B------:R-:W0:Y:S01]  /*01b0*/  S2UR UR6, SR_CgaCtaId ;  /* 0x00000000000679c3 */ /* 0x000e220000008800 */
[----:B------:R-:W-:Y:S01]  /*01c0*/  UMOV UR4, 0x400 ;  /* 0x0000040000047882 */ /* 0x000fe20000000000 */
[----:B------:R-:W-:Y:S01]  /*01d0*/  LEA R0, R11, R8, 0x5 ;  /* 0x000000080b007211 */ /* 0x000fe200078e28ff */
[----:B------:R-:W-:Y:S01]  /*01e0*/  UIADD3 UR5, UPT, UPT, UR4, 0x1000, URZ ;  /* 0x0000100004057890 */ /* 0x000fe2000fffe0ff */
[----:B------:R-:W-:Y:S01]  /*01f0*/  BSSY.RECONVERGENT B0, `(.L_x_1) ;  /* 0x000018f000007945 */ /* 0x000fe20003800200 */
[----:B0-----:R-:W-:-:S02]  /*0200*/  ULEA UR4, UR6, UR4, 0x18 ;  /* 0x0000000406047291 */ /* 0x001fc4000f8ec0ff */
[----:B------:R-:W-:-:S04]  /*0210*/  ULEA UR5, UR6, UR5, 0x18 ;  /* 0x0000000506057291 */ /* 0x000fc8000f8ec0ff */
[C---:B------:R-:W-:Y:S02]  /*0220*/  LEA R7, R0.reuse, UR4, 0x2 ;  /* 0x0000000400077c11 */ /* 0x040fe4000f8e10ff */
[----:B------:R-:W-:-:S03]  /*0230*/  LEA R0, R0, UR5, 0x2 ;  /* 0x0000000500007c11 */ /* 0x000fc6000f8e10ff */
[----:B--2---:R0:W-:Y:S04]  /*0240*/  STS [R7], R4 ;  /* 0x0000000407007388 */ /* 0x0041e80000000800 */
[----:B---3--:R0:W-:Y:S01]  /*0250*/  STS [R0], R9 ;  /* 0x0000000900007388 */ /* 0x0081e20000000800 */
[----:B------:R-:W-:Y:S06]  /*0260*/  BAR.SYNC.DEFER_BLOCKING 0x0 ;  /* 0x0000000000007b1d */ /* 0x000fec0000010000 */
[----:B------:R-:W-:Y:S05]  /*0270*/  @!P0 BRA `(.L_x_2) ;  /* 0x0000000c00108947 */ /* 0x000fea0003800000 */
[----:B------:R-:W-:Y:S01]  /*0280*/  LEA R6, R11, UR5, 0x7 ;  /* 0x000000050b067c11 */ /* 0x000fe2000f8e38ff */
[----:B0-----:R-:W-:Y:S01]  /*0290*/  LDS R4, [R0] ;  /* 0x0000000000047984 */ /* 0x001fe20000000800 */
[----:B------:R-:W-:-:S03]  /*02a0*/  LEA R5, R8, UR4, 0x2 ;  /* 0x0000000408057c11 */ /* 0x000fc6000f8e10ff */
[----:B------:R-:W-:Y:S04]  /*02b0*/  LDS R7, [R6] ;  /* 0x0000000006077984 */ /* 0x000fe80000000800 */
[----:B------:R-:W0:Y:S02]  /*02c0*/  LDS R8, [R5] ;  /* 0x0000000005087984 */ /* 0x000e240000000800 */
[----:B0-----:R-:W-:-:S05]  /*02d0*/  IMAD.IADD R7, R7, 0x1, R8 ;  /* 0x0000000107077824 */ /* 0x001fca00078e0208 */
[----:B------:R-:W-:-:S13]  /*02e0*/  ISETP.GT.AND P0, PT, R4, R7, PT ;  /* 0x000000070400720c */ /* 0x000fda0003f04270 */
[----:B------:R-:W-:Y:S01]  /*02f0*/  @P0 STS [R0], R7 ;  /* 0x0000000700000388 */ /* 0x000fe20000000800 */
[----:B------:R-:W-:-:S03]  /*0300*/  @P0 IMAD.MOV.U32 R4, RZ, RZ, R7 ;  /* 0x000000ffff040224 */ /* 0x000fc600078e0007 */
[----:B------:R-:W-:Y:S04]  /*0310*/  LDS R8, [R6+0x4] ;  /* 0x0000040006087984 */ /* 0x000fe80000000800 */
[----:B------:R-:W0:Y:S02]  /*0320*/  LDS R9, [R5+0x80] ;  /* 0x0000800005097984 */ /* 0x000e240000000800 */
[----:B0-----:R-:W-:-:S05]  /*0330*/  IMAD.IADD R9, R8, 0x1, R9 ;  /* 0x0000000108097824 */ /* 0x001fca00078e0209 */
[----:B------:R-:W-:-:S13]  /*0340*/  ISETP.GT.AND P0, PT, R4, R9, PT ;  /* 0x000000090400720c */ /* 0x000fda0003f04270 */
[----:B------:R-:W-:Y:S01]  /*0350*/  @P0 STS [R0], R9 ;  /* 0x0000000900000388 */ /* 0x000fe20000000800 */
[----:B------:R-:W-:-:S03]  /*0360*/  @P0 IMAD.MOV.U32 R4, RZ, RZ, R9 ;  /* 0x000000ffff040224 */ /* 0x000fc600078e0009 */
[----:B------:R-:W-:Y:S04]  /*0370*/  LDS R8, [R6+0x8] ;  /* 0x0000080006087984 */ /* 0x000fe80000000800 */
[----:B------:R-:W0:Y:S02]  /*0380*/  LDS R11, [R5+0x100] ;  /* 0x00010000050b7984 */ /* 0x000e240000000800 */
[----:B0-----:R-:W-:-:S04]  /*0390*/  IADD3 R11, PT, PT, R8, R11, RZ ;  /* 0x0000000b080b7210 */ /* 0x001fc80007ffe0ff */
        /* <DEDUP_REMOVED lines=14> */
[----:B------:R-:W-:-:S03]  /*0480*/  @P0 MOV R4, R9 ;  /* 0x0000000900040202 */ /* 0x000fc60000000f00 */
        /* <DEDUP_REMOVED lines=160> */
[----:B------:R-:W-:Y:S05]  /*0e90*/  @!P0 BRA `(.L_x_3) ;  /* 0x0000000c00108947 */ /* 0x000fea0003800000 */
[----:B------:R0:W-:Y:S01]  /*0ea0*/  STS [R0], R9 ;  /* 0x0000000900007388 */ /* 0x0001e20000000800 */
[----:B------:R-:W-:Y:S05]  /*0eb0*/  BRA `(.L_x_3) ;  /* 0x0000000c00087947 */ /* 0x000fea0003800000 */
.L_x_2:
[----:B------:R-:W-:Y:S01]  /*0ec0*/  LEA R6, R11, UR4, 0x7 ;  /* 0x000000040b067c11 */ /* 0x000fe2000f8e38ff */
[----:B0-----:R-:W-:Y:S01]  /*0ed0*/  LDS R4, [R0] ;  /* 0x0000000000047984 */ /* 0x001fe20000000800 */
[----:B------:R-:W-:-:S03]  /*0ee0*/  LEA R5, R8, UR5, 0x2 ;  /* 0x0000000508057c11 */ /* 0x000fc6000f8e10ff */
[----:B------:R-:W-:Y:S04]  /*0ef0*/  LDS R7, [R6] ;  /* 0x0000000006077984 */ /* 0x000fe80000000800 */
[----:B------:R-:W0:Y:S02]  /*0f00*/  LDS R8, [R5] ;  /* 0x0000000005087984 */ /* 0x000e240000000800 */
        /* <DEDUP_REMOVED lines=188> */
[----:B------:R1:W-:Y:S02]  /*1ad0*/  @P0 STS [R0], R9 ;  /* 0x0000000900000388 */ /* 0x0003e40000000800 */
.L_x_3:
[----:B------:R-:W-:Y:S05]  /*1ae0*/  BSYNC.RECONVERGENT B0 ;  /* 0x0000000000007941 */ /* 0x000fea0003800200 */
.L_x_1:
[----:B------:R-:W2:Y:S04]  /*1af0*/  LDS R5, [R0] ;  /* 0x0000000000057984 */ /* 0x000ea80000000800 */
[----:B--2---:R-:W-:Y:S01]  /*1b00*/  STG.E desc[UR8][R2.64], R5 ;  /* 0x0000000502007986 */ /* 0x004fe2000c101908 */
[----:B------:R-:W-:Y:S05]  /*1b10*/  EXIT ;  /* 0x000000000000794d */ /* 0x000fea0003800000 */
.L_x_4:
        /* <DEDUP_REMOVED lines=14> */
.L_x_7:


//--------------------- .text._Z6Phase1Piii       --------------------------
	.section	.text._Z6Phase1Piii,"ax",@progbits
	.align	128
        .global         _Z6Phase1Piii
        .type           _Z6Phase1Piii,@function
        .size           _Z6Phase1Piii,(.L_x_8 - _Z6Phase1Piii)
        .other          _Z6Phase1Piii,@"STO_CUDA_ENTRY STV_DEFAULT"
_Z6Phase1Piii:
.text._Z6Phase1Piii:
[----:B------:R-:W-:Y:S01]  /*0000*/  LDC R1, c[0x0][0x37c] ;  /* 0x0000df00ff017b82 */ /* 0x000fe20000000800 */
[----:B------:R-:W0:Y:S07]  /*0010*/  S2R R9, SR_TID.Y ;  /* 0x0000000000097919 */ /* 0x000e2e0000002200 */
[----:B------:R-:W0:Y:S01]  /*0020*/  LDC.64 R6, c[0x0][0x388] ;  /* 0x0000e200ff067b82 */ /* 0x000e220000000a00 */
[----:B------:R-:W1:Y:S01]  /*0030*/  S2R R4, SR_TID.X ;  /* 0x0000000000047919 */ /* 0x000e620000002100 */
[----:B0-----:R-:W-:-:S02]  /*0040*/  IMAD R0, R6, 0x20, R9 ;  /* 0x0000002006007824 */ /* 0x001fc400078e0209 */
[----:B-1----:R-:W-:-:S05]  /*0050*/  IMAD R5, R6, 0x20, R4 ;  /* 0x0000002006057824 */ /* 0x002fca00078e0204 */
[----:B------:R-:W-:-:S04]  /*0060*/  VIMNMX R2, PT, PT, R0, R5, !PT ;  /* 0x0000000500027248 */ /* 0x000fc80007fe0100 */
[----:B------:R-:W-:-:S13]  /*0070*/  ISETP.GE.AND P0, PT, R2, R7, PT ;  /* 0x000000070200720c */ /* 0x000fda0003f06270 */
[----:B------:R-:W-:Y:S05]  /*0080*/  @P0 EXIT ;  /* 0x000000000000094d */ /* 0x000fea0003800000 */
[----:B------:R-:W0:Y:S01]  /*0090*/  LDC.64 R2, c[0x0][0x380] ;  /* 0x0000e000ff027b82 */ /* 0x000e220000000a00 */
[----:B------:R-:W1:Y:S01]  /*00a0*/  LDCU.64 UR6, c[0x0][0x358] ;  /* 0x00006b00ff0677ac */ /* 0x000e620008000a00 */
[----:B------:R-:W-:-:S04]  /*00b0*/  IMAD R5, R0, R7, R5 ;  /* 0x0000000700057224 */ /* 0x000fc800078e0205 */
[----:B0-----:R-:W-:-:S05]  /*00c0*/  IMAD.WIDE R2, R5, 0x4, R2 ;  /* 0x0000000405027825 */ /* 0x001fca00078e0202 */
[----:B-1----:R-:W2:Y:S01]  /*00d0*/  LDG.E R7, desc[UR6][R2.64] ;  /* 0x0000000602077981 */ /* 0x002ea2000c1e1900 */
[----:B------:R-:W0:Y:S01]  /*00e0*/  S2UR UR5, SR_CgaCtaId ;  /* 0x00000000000579c3 */ /* 0x000e220000008800 */
[----:B------:R-:W-:Y:S01]  /*00f0*/  UMOV UR4, 0x400 ;  /* 0x0000040000047882 */ /* 0x000fe20000000000 */
[----:B------:R-:W-:Y:S01]  /*0100*/  IMAD R0, R9, 0x20, R4 ;  /* 0x0000002009007824 */ /* 0x000fe200078e0204 */
[----:B0-----:R-:W-:-:S06]  /*0110*/  ULEA UR4, UR5, UR4, 0x18 ;  /* 0x0000000405047291 */ /* 0x001fcc000f8ec0ff */
[----:B------:R-:W-:Y:S02]  /*0120*/  LEA R0, R0, UR4, 0x2 ;  /* 0x0000000400007c11 */ /* 0x000fe4000f8e10ff */
[----:B------:R-:W-:Y:S02]  /*0130*/  LEA R5, R9, UR4, 0x7 ;  /* 0x0000000409057c11 */ /* 0x000fe4000f8e38ff */
[----:B------:R-:W-:Y:S01]  /*0140*/  LEA R4, R4, UR4, 0x2 ;  /* 0x0000000404047c11 */ /* 0x000fe2000f8e10ff */
[----:B--2---:R-:W-:Y:S01]  /*0150*/  STS [R0], R7 ;  /* 0x0000000700007388 */ /* 0x004fe20000000800 */
[----:B------:R-:W-:Y:S06]  /*0160*/  BAR.SYNC.DEFER_BLOCKING 0x0 ;  /* 0x0000000000007b1d */ /* 0x000fec0000010000 */
[----:B------:R-:W-:Y:S04]  /*0170*/  LDS R6, [R5] ;  /* 0x0000000005067984 */ /* 0x000fe80000000800 */
[----:B------:R-:W0:Y:S04]  /*0180*/  LDS R9, [R4] ;  /* 0x0000000004097984 */ /* 0x000e280000000800 */
[----:B------:R-:W1:Y:S01]  /*0190*/  LDS R8, [R0] ;  /* 0x0000000000087984 */ /* 0x000e620000000800 */
[----:B0-----:R-:W-:-:S05]  /*01a0*/  IMAD.IADD R9, R6, 0x1, R9 ;  /* 0x0000000106097824 */ /* 0x001fca00078e0209 */
[----:B-1----:R-:W-:-:S13]  /*01b0*/  ISETP.GT.AND P0, PT, R8, R9, PT ;  /* 0x000000090800720c */ /* 0x002fda0003f04270 */
[----:B------:R-:W-:Y:S01]  /*01c0*/  @P0 STS [R0], R9 ;  /* 0x0000000900000388 */ /* 0x000fe20000000800 */
[----:B------:R-:W-:Y:S06]  /*01d0*/  BAR.SYNC.DEFER_BLOCKING 0x0 ;  /* 0x0000000000007b1d */ /* 0x000fec0000010000 */
[----:B------:R-:W-:Y:S04]  /*01e0*/  LDS R6, [R5+0x4] ;  /* 0x0000040005067984 */ /* 0x000fe80000000800 */
[----:B------:R-:W0:Y:S04]  /*01f0*/  LDS R11, [R4+0x80] ;  /* 0x00008000040b7984 */ /* 0x000e280000000800 */
        /* <DEDUP_REMOVED lines=215> */
[----:B------:R-:W0:Y:S04]  /*0f70*/  LDS R7, [R0] ;  /* 0x0000000000077984 */ /* 0x000e280000000800 */
[----:B0-----:R-:W-:Y:S01]  /*0f80*/  STG.E desc[UR6][R2.64], R7 ;  /* 0x0000000702007986 */ /* 0x001fe2000c101906 */
[----:B------:R-:W-:Y:S06]  /*0f90*/  BAR.SYNC.DEFER_BLOCKING 0x0 ;  /* 0x0000000000007b1d */ /* 0x000fec0000010000 */
[----:B------:R-:W-:Y:S05]  /*0fa0*/  EXIT ;  /* 0x000000000000794d */ /* 0x000fea0003800000 */
.L_x_5:
        /* <DEDUP_REMOVED lines=13> */
.L_x_8:


//--------------------- .nv.shared._Z6Phase3Piiii --------------------------
	.section	.nv.shared._Z6Phase3Piiii,"aw",@nobits
	.sectionflags	@""
	.align	4
.nv.shared._Z6Phase3Piiii:
	.zero		9216


//--------------------- .nv.shared.reserved.0     --------------------------
	.section	.nv.shared.reserved.0,"aw",@nobits
	.weak		__nv_reservedSMEM_offset_0_alias
	.size		__nv_reservedSMEM_offset_0_alias, 0, 64
	.other		__nv_reservedSMEM_offset_0_alias,@"STO_CUDA_RESERVED_SHARED STV_DEFAULT"
__nv_reservedSMEM_offset_0_alias:
	.zero		0
	.zero		64


//--------------------- .nv.shared._Z6Phase2Piii  --------------------------
	.section	.nv.shared._Z6Phase2Piii,"aw",@nobits
	.sectionflags	@""
	.align	4
.nv.shared._Z6Phase2Piii:
	.zero		9216


//--------------------- .nv.shared._Z6Phase1Piii  --------------------------
	.section	.nv.shared._Z6Phase1Piii,"aw",@nobits
	.sectionflags	@""
	.align	4
.nv.shared._Z6Phase1Piii:
	.zero		5120


//--------------------- .nv.constant0._Z6Phase3Piiii --------------------------
	.section	.nv.constant0._Z6Phase3Piiii,"a",@progbits
	.sectionflags	@""
	.align	4
.nv.constant0._Z6Phase3Piiii:
	.zero		916


//--------------------- .nv.constant0._Z6Phase2Piii --------------------------
	.section	.nv.constant0._Z6Phase2Piii,"a",@progbits
	.sectionflags	@""
	.align	4
.nv.constant0._Z6Phase2Piii:
	.zero		912


//--------------------- .nv.constant0._Z6Phase1Piii --------------------------
	.section	.nv.constant0._Z6Phase1Piii,"a",@progbits
	.sectionflags	@""
	.align	4
.nv.constant0._Z6Phase1Piii:
	.zero		912


//--------------------- SYMBOLS --------------------------

	.type		.nv.reservedSmem.offset0,@object
	.size		.nv.reservedSmem.offset0,0x4
	.type		.nv.reservedSmem.cap,@object
	.size		.nv.reservedSmem.cap,0x4
